	.target	sm_103a

	.elftype	@"ET_EXEC"


//--------------------- .note.nv.tkinfo           --------------------------
	.section	.note.nv.tkinfo,"",@"SHT_NOTE"
	.sectionflags	@"SHF_NOTE_NV_TKINFO"
	.tkinfo
        /*0018*/ 	.word	0x00000002
        /*0030*/ 	.string	""
        /*0030*/ 	.string	"ptxas"
        /*0030*/ 	.string	"Cuda compilation tools, release 13.0, V13.0.88"
        /*0030*/ 	.string	"Build cuda_13.0.r13.0/compiler.36424714_0"
        /*0030*/ 	.string	"-arch sm_103a -m 64 "



//--------------------- .note.nv.cuinfo           --------------------------
	.section	.note.nv.cuinfo,"",@"SHT_NOTE"
	.sectionflags	@"SHF_NOTE_NV_CUINFO"
        /*0018*/ 	.short	0x0002
        /*001a*/ 	.short	0x0067
        /*001c*/ 	.short	0x0082
	.zero		2


//--------------------- .nv.info                  --------------------------
	.section	.nv.info,"",@"SHT_CUDA_INFO"
	.align	4


	//----- nvinfo : EIATTR_REGCOUNT
	.align		4
        /*0000*/ 	.byte	0x04, 0x2f
        /*0002*/ 	.short	(.L_12 - .L_11)
	.align		4
.L_11:
        /*0004*/ 	.word	index@(_ZN7cutlass13device_kernelIN5flash11enable_sm90INS1_16FlashAttnFwdSm90INS1_25CollectiveMainloopFwdSm90ILi2EN4cute5tupleIJNS5_1CILi1EEES8_S8_EEENS6_IJNS7_ILi128EEESA_SA_EEELi128ENS_6half_tEfNS_4arch4Sm90ELb1ELb0ELb1ELb1ELb0ELb1ELb0ELb1ELb1ELb1ELb1ELb0EEENS1_21CollectiveEpilogueFwdISB_S9_SC_SE_Li256ELb1ELb1ELb1ELb0EEENS1_36VarlenDynamicPersistentTileSchedulerILi128ELi128ELi256ELi128ELb1ELb1ELb1ELb1ELb1ELb1EEEEEEEEEvNT_6ParamsE)
        /*0008*/ 	.word	0x00000004


	//----- nvinfo : EIATTR_FRAME_SIZE
	.align		4
.L_12:
        /*000c*/ 	.byte	0x04, 0x11
        /*000e*/ 	.short	(.L_14 - .L_13)
	.align		4
.L_13:
        /*0010*/ 	.word	index@(_ZN7cutlass13device_kernelIN5flash11enable_sm90INS1_16FlashAttnFwdSm90INS1_25CollectiveMainloopFwdSm90ILi2EN4cute5tupleIJNS5_1CILi1EEES8_S8_EEENS6_IJNS7_ILi128EEESA_SA_EEELi128ENS_6half_tEfNS_4arch4Sm90ELb1ELb0ELb1ELb1ELb0ELb1ELb0ELb1ELb1ELb1ELb1ELb0EEENS1_21CollectiveEpilogueFwdISB_S9_SC_SE_Li256ELb1ELb1ELb1ELb0EEENS1_36VarlenDynamicPersistentTileSchedulerILi128ELi128ELi256ELi128ELb1ELb1ELb1ELb1ELb1ELb1EEEEEEEEEvNT_6ParamsE)
        /*0014*/ 	.word	0x00000000


	//----- nvinfo : EIATTR_REGCOUNT
	.align		4
.L_14:
        /*0018*/ 	.byte	0x04, 0x2f
        /*001a*/ 	.short	(.L_16 - .L_15)
	.align		4
.L_15:
        /*001c*/ 	.word	index@(_ZN7cutlass13device_kernelIN5flash11enable_sm90INS1_16FlashAttnFwdSm90INS1_25CollectiveMainloopFwdSm90ILi2EN4cute5tupleIJNS5_1CILi1EEES8_S8_EEENS6_IJNS7_ILi128EEESA_SA_EEELi128ENS_6half_tEfNS_4arch4Sm90ELb1ELb0ELb1ELb1ELb0ELb0ELb0ELb1ELb1ELb1ELb1ELb0EEENS1_21CollectiveEpilogueFwdISB_S9_SC_SE_Li256ELb1ELb1ELb1ELb0EEENS1_36VarlenDynamicPersistentTileSchedulerILi128ELi128ELi256ELi128ELb1ELb1ELb1ELb1ELb1ELb1EEEEEEEEEvNT_6ParamsE)
        /*0020*/ 	.word	0x00000004


	//----- nvinfo : EIATTR_FRAME_SIZE
	.align		4
.L_16:
        /*0024*/ 	.byte	0x04, 0x11
        /*0026*/ 	.short	(.L_18 - .L_17)
	.align		4
.L_17:
        /*0028*/ 	.word	index@(_ZN7cutlass13device_kernelIN5flash11enable_sm90INS1_16FlashAttnFwdSm90INS1_25CollectiveMainloopFwdSm90ILi2EN4cute5tupleIJNS5_1CILi1EEES8_S8_EEENS6_IJNS7_ILi128EEESA_SA_EEELi128ENS_6half_tEfNS_4arch4Sm90ELb1ELb0ELb1ELb1ELb0ELb0ELb0ELb1ELb1ELb1ELb1ELb0EEENS1_21CollectiveEpilogueFwdISB_S9_SC_SE_Li256ELb1ELb1ELb1ELb0EEENS1_36VarlenDynamicPersistentTileSchedulerILi128ELi128ELi256ELi128ELb1ELb1ELb1ELb1ELb1ELb1EEEEEEEEEvNT_6ParamsE)
        /*002c*/ 	.word	0x00000000


	//----- nvinfo : EIATTR_REGCOUNT
	.align		4
.L_18:
        /*0030*/ 	.byte	0x04, 0x2f
        /*0032*/ 	.short	(.L_20 - .L_19)
	.align		4
.L_19:
        /*0034*/ 	.word	index@(_ZN7cutlass13device_kernelIN5flash11enable_sm90INS1_16FlashAttnFwdSm90INS1_25CollectiveMainloopFwdSm90ILi2EN4cute5tupleIJNS5_1CILi1EEES8_S8_EEENS6_IJNS7_ILi128EEESA_SA_EEELi128ENS_6half_tEfNS_4arch4Sm90ELb1ELb0ELb1ELb0ELb0ELb0ELb0ELb1ELb1ELb1ELb1ELb0EEENS1_21CollectiveEpilogueFwdISB_S9_SC_SE_Li256ELb0ELb1ELb1ELb0EEENS1_19SingleTileSchedulerILb0ELb1ELb1ELi128EEEEEEEEEvNT_6ParamsE)
        /*0038*/ 	.word	0x00000004


	//----- nvinfo : EIATTR_FRAME_SIZE
	.align		4
.L_20:
        /*003c*/ 	.byte	0x04, 0x11
        /*003e*/ 	.short	(.L_22 - .L_21)
	.align		4
.L_21:
        /*0040*/ 	.word	index@(_ZN7cutlass13device_kernelIN5flash11enable_sm90INS1_16FlashAttnFwdSm90INS1_25CollectiveMainloopFwdSm90ILi2EN4cute5tupleIJNS5_1CILi1EEES8_S8_EEENS6_IJNS7_ILi128EEESA_SA_EEELi128ENS_6half_tEfNS_4arch4Sm90ELb1ELb0ELb1ELb0ELb0ELb0ELb0ELb1ELb1ELb1ELb1ELb0EEENS1_21CollectiveEpilogueFwdISB_S9_SC_SE_Li256ELb0ELb1ELb1ELb0EEENS1_19SingleTileSchedulerILb0ELb1ELb1ELi128EEEEEEEEEvNT_6ParamsE)
        /*0044*/ 	.word	0x00000000


	//----- nvinfo : EIATTR_REGCOUNT
	.align		4
.L_22:
        /*0048*/ 	.byte	0x04, 0x2f
        /*004a*/ 	.short	(.L_24 - .L_23)
	.align		4
.L_23:
        /*004c*/ 	.word	index@(_ZN7cutlass13device_kernelIN5flash11enable_sm90INS1_16FlashAttnFwdSm90INS1_25CollectiveMainloopFwdSm90ILi2EN4cute5tupleIJNS5_1CILi1EEES8_S8_EEENS6_IJNS7_ILi128EEESA_SA_EEELi128ENS_6half_tEfNS_4arch4Sm90ELb0ELb1ELb1ELb1ELb0ELb1ELb0ELb1ELb1ELb1ELb1ELb0EEENS1_21CollectiveEpilogueFwdISB_S9_SC_SE_Li256ELb1ELb1ELb1ELb0EEENS1_36VarlenDynamicPersistentTileSchedulerILi128ELi128ELi256ELi128ELb1ELb1ELb1ELb1ELb0ELb1EEEEEEEEEvNT_6ParamsE)
        /*0050*/ 	.word	0x00000004


	//----- nvinfo : EIATTR_FRAME_SIZE
	.align		4
.L_24:
        /*0054*/ 	.byte	0x04, 0x11
        /*0056*/ 	.short	(.L_26 - .L_25)
	.align		4
.L_25:
        /*0058*/ 	.word	index@(_ZN7cutlass13device_kernelIN5flash11enable_sm90INS1_16FlashAttnFwdSm90INS1_25CollectiveMainloopFwdSm90ILi2EN4cute5tupleIJNS5_1CILi1EEES8_S8_EEENS6_IJNS7_ILi128EEESA_SA_EEELi128ENS_6half_tEfNS_4arch4Sm90ELb0ELb1ELb1ELb1ELb0ELb1ELb0ELb1ELb1ELb1ELb1ELb0EEENS1_21CollectiveEpilogueFwdISB_S9_SC_SE_Li256ELb1ELb1ELb1ELb0EEENS1_36VarlenDynamicPersistentTileSchedulerILi128ELi128ELi256ELi128ELb1ELb1ELb1ELb1ELb0ELb1EEEEEEEEEvNT_6ParamsE)
        /*005c*/ 	.word	0x00000000


	//----- nvinfo : EIATTR_REGCOUNT
	.align		4
.L_26:
        /*0060*/ 	.byte	0x04, 0x2f
        /*0062*/ 	.short	(.L_28 - .L_27)
	.align		4
.L_27:
        /*0064*/ 	.word	index@(_ZN7cutlass13device_kernelIN5flash11enable_sm90INS1_16FlashAttnFwdSm90INS1_25CollectiveMainloopFwdSm90ILi2EN4cute5tupleIJNS5_1CILi1EEES8_S8_EEENS6_IJNS7_ILi128EEESA_SA_EEELi128ENS_6half_tEfNS_4arch4Sm90ELb0ELb1ELb1ELb1ELb0ELb0ELb0ELb1ELb1ELb1ELb1ELb0EEENS1_21CollectiveEpilogueFwdISB_S9_SC_SE_Li256ELb1ELb1ELb1ELb0EEENS1_36VarlenDynamicPersistentTileSchedulerILi128ELi128ELi256ELi128ELb1ELb1ELb1ELb1ELb0ELb1EEEEEEEEEvNT_6ParamsE)
        /*0068*/ 	.word	0x00000004


	//----- nvinfo : EIATTR_FRAME_SIZE
	.align		4
.L_28:
        /*006c*/ 	.byte	0x04, 0x11
        /*006e*/ 	.short	(.L_30 - .L_29)
	.align		4
.L_29:
        /*0070*/ 	.word	index@(_ZN7cutlass13device_kernelIN5flash11enable_sm90INS1_16FlashAttnFwdSm90INS1_25CollectiveMainloopFwdSm90ILi2EN4cute5tupleIJNS5_1CILi1EEES8_S8_EEENS6_IJNS7_ILi128EEESA_SA_EEELi128ENS_6half_tEfNS_4arch4Sm90ELb0ELb1ELb1ELb1ELb0ELb0ELb0ELb1ELb1ELb1ELb1ELb0EEENS1_21CollectiveEpilogueFwdISB_S9_SC_SE_Li256ELb1ELb1ELb1ELb0EEENS1_36VarlenDynamicPersistentTileSchedulerILi128ELi128ELi256ELi128ELb1ELb1ELb1ELb1ELb0ELb1EEEEEEEEEvNT_6ParamsE)
        /*0074*/ 	.word	0x00000000


	//----- nvinfo : EIATTR_REGCOUNT
	.align		4
.L_30:
        /*0078*/ 	.byte	0x04, 0x2f
        /*007a*/ 	.short	(.L_32 - .L_31)
	.align		4
.L_31:
        /*007c*/ 	.word	index@(_ZN7cutlass13device_kernelIN5flash11enable_sm90INS1_16FlashAttnFwdSm90INS1_25CollectiveMainloopFwdSm90ILi2EN4cute5tupleIJNS5_1CILi1EEES8_S8_EEENS6_IJNS7_ILi128EEESA_SA_EEELi128ENS_6half_tEfNS_4arch4Sm90ELb0ELb1ELb1ELb0ELb0ELb0ELb0ELb1ELb1ELb1ELb1ELb0EEENS1_21CollectiveEpilogueFwdISB_S9_SC_SE_Li256ELb0ELb1ELb1ELb0EEENS1_19SingleTileSchedulerILb0ELb1ELb1ELi128EEEEEEEEEvNT_6ParamsE)
        /*0080*/ 	.word	0x00000004


	//----- nvinfo : EIATTR_FRAME_SIZE
	.align		4
.L_32:
        /*0084*/ 	.byte	0x04, 0x11
        /*0086*/ 	.short	(.L_34 - .L_33)
	.align		4
.L_33:
        /*0088*/ 	.word	index@(_ZN7cutlass13device_kernelIN5flash11enable_sm90INS1_16FlashAttnFwdSm90INS1_25CollectiveMainloopFwdSm90ILi2EN4cute5tupleIJNS5_1CILi1EEES8_S8_EEENS6_IJNS7_ILi128EEESA_SA_EEELi128ENS_6half_tEfNS_4arch4Sm90ELb0ELb1ELb1ELb0ELb0ELb0ELb0ELb1ELb1ELb1ELb1ELb0EEENS1_21CollectiveEpilogueFwdISB_S9_SC_SE_Li256ELb0ELb1ELb1ELb0EEENS1_19SingleTileSchedulerILb0ELb1ELb1ELi128EEEEEEEEEvNT_6ParamsE)
        /*008c*/ 	.word	0x00000000


	//----- nvinfo : EIATTR_REGCOUNT
	.align		4
.L_34:
        /*0090*/ 	.byte	0x04, 0x2f
        /*0092*/ 	.short	(.L_36 - .L_35)
	.align		4
.L_35:
        /*0094*/ 	.word	index@(_ZN7cutlass13device_kernelIN5flash11enable_sm90INS1_16FlashAttnFwdSm90INS1_25CollectiveMainloopFwdSm90ILi2EN4cute5tupleIJNS5_1CILi1EEES8_S8_EEENS6_IJNS7_ILi128EEENS7_ILi176EEESA_EEELi128ENS_6half_tEfNS_4arch4Sm90ELb0ELb0ELb1ELb1ELb0ELb1ELb0ELb1ELb1ELb1ELb1ELb0EEENS1_21CollectiveEpilogueFwdINS6_IJSA_SA_SB_EEES9_SD_SF_Li256ELb1ELb1ELb1ELb0EEENS1_36VarlenDynamicPersistentTileSchedulerILi128ELi176ELi256ELi128ELb1ELb1ELb1ELb0ELb1ELb1EEEEEEEEEvNT_6ParamsE)
        /*0098*/ 	.word	0x00000004


	//----- nvinfo : EIATTR_FRAME_SIZE
	.align		4
.L_36:
        /*009c*/ 	.byte	0x04, 0x11
        /*009e*/ 	.short	(.L_38 - .L_37)
	.align		4
.L_37:
        /*00a0*/ 	.word	index@(_ZN7cutlass13device_kernelIN5flash11enable_sm90INS1_16FlashAttnFwdSm90INS1_25CollectiveMainloopFwdSm90ILi2EN4cute5tupleIJNS5_1CILi1EEES8_S8_EEENS6_IJNS7_ILi128EEENS7_ILi176EEESA_EEELi128ENS_6half_tEfNS_4arch4Sm90ELb0ELb0ELb1ELb1ELb0ELb1ELb0ELb1ELb1ELb1ELb1ELb0EEENS1_21CollectiveEpilogueFwdINS6_IJSA_SA_SB_EEES9_SD_SF_Li256ELb1ELb1ELb1ELb0EEENS1_36VarlenDynamicPersistentTileSchedulerILi128ELi176ELi256ELi128ELb1ELb1ELb1ELb0ELb1ELb1EEEEEEEEEvNT_6ParamsE)
        /*00a4*/ 	.word	0x00000000


	//----- nvinfo : EIATTR_REGCOUNT
	.align		4
.L_38:
        /*00a8*/ 	.byte	0x04, 0x2f
        /*00aa*/ 	.short	(.L_40 - .L_39)
	.align		4
.L_39:
        /*00ac*/ 	.word	index@(_ZN7cutlass13device_kernelIN5flash11enable_sm90INS1_16FlashAttnFwdSm90INS1_25CollectiveMainloopFwdSm90ILi2EN4cute5tupleIJNS5_1CILi1EEES8_S8_EEENS6_IJNS7_ILi128EEENS7_ILi176EEESA_EEELi128ENS_6half_tEfNS_4arch4Sm90ELb0ELb0ELb1ELb1ELb0ELb0ELb0ELb1ELb1ELb1ELb1ELb0EEENS1_21CollectiveEpilogueFwdINS6_IJSA_SA_SB_EEES9_SD_SF_Li256ELb1ELb1ELb1ELb0EEENS1_36VarlenDynamicPersistentTileSchedulerILi128ELi176ELi256ELi128ELb1ELb1ELb1ELb0ELb1ELb1EEEEEEEEEvNT_6ParamsE)
        /*00b0*/ 	.word	0x00000004


	//----- nvinfo : EIATTR_FRAME_SIZE
	.align		4
.L_40:
        /*00b4*/ 	.byte	0x04, 0x11
        /*00b6*/ 	.short	(.L_42 - .L_41)
	.align		4
.L_41:
        /*00b8*/ 	.word	index@(_ZN7cutlass13device_kernelIN5flash11enable_sm90INS1_16FlashAttnFwdSm90INS1_25CollectiveMainloopFwdSm90ILi2EN4cute5tupleIJNS5_1CILi1EEES8_S8_EEENS6_IJNS7_ILi128EEENS7_ILi176EEESA_EEELi128ENS_6half_tEfNS_4arch4Sm90ELb0ELb0ELb1ELb1ELb0ELb0ELb0ELb1ELb1ELb1ELb1ELb0EEENS1_21CollectiveEpilogueFwdINS6_IJSA_SA_SB_EEES9_SD_SF_Li256ELb1ELb1ELb1ELb0EEENS1_36VarlenDynamicPersistentTileSchedulerILi128ELi176ELi256ELi128ELb1ELb1ELb1ELb0ELb1ELb1EEEEEEEEEvNT_6ParamsE)
        /*00bc*/ 	.word	0x00000000


	//----- nvinfo : EIATTR_REGCOUNT
	.align		4
.L_42:
        /*00c0*/ 	.byte	0x04, 0x2f
        /*00c2*/ 	.short	(.L_44 - .L_43)
	.align		4
.L_43:
        /*00c4*/ 	.word	index@(_ZN7cutlass13device_kernelIN5flash11enable_sm90INS1_16FlashAttnFwdSm90INS1_25CollectiveMainloopFwdSm90ILi2EN4cute5tupleIJNS5_1CILi1EEES8_S8_EEENS6_IJNS7_ILi128EEENS7_ILi176EEESA_EEELi128ENS_6half_tEfNS_4arch4Sm90ELb0ELb0ELb1ELb0ELb0ELb0ELb0ELb1ELb1ELb1ELb1ELb0EEENS1_21CollectiveEpilogueFwdINS6_IJSA_SA_SB_EEES9_SD_SF_Li256ELb0ELb1ELb1ELb0EEENS1_19SingleTileSchedulerILb0ELb1ELb1ELi128EEEEEEEEEvNT_6ParamsE)
        /*00c8*/ 	.word	0x00000004


	//----- nvinfo : EIATTR_FRAME_SIZE
	.align		4
.L_44:
        /*00cc*/ 	.byte	0x04, 0x11
        /*00ce*/ 	.short	(.L_46 - .L_45)
	.align		4
.L_45:
        /*00d0*/ 	.word	index@(_ZN7cutlass13device_kernelIN5flash11enable_sm90INS1_16FlashAttnFwdSm90INS1_25CollectiveMainloopFwdSm90ILi2EN4cute5tupleIJNS5_1CILi1EEES8_S8_EEENS6_IJNS7_ILi128EEENS7_ILi176EEESA_EEELi128ENS_6half_tEfNS_4arch4Sm90ELb0ELb0ELb1ELb0ELb0ELb0ELb0ELb1ELb1ELb1ELb1ELb0EEENS1_21CollectiveEpilogueFwdINS6_IJSA_SA_SB_EEES9_SD_SF_Li256ELb0ELb1ELb1ELb0EEENS1_19SingleTileSchedulerILb0ELb1ELb1ELi128EEEEEEEEEvNT_6ParamsE)
        /*00d4*/ 	.word	0x00000000


	//----- nvinfo : EIATTR_MIN_STACK_SIZE
	.align		4
.L_46:
        /*00d8*/ 	.byte	0x04, 0x12
        /*00da*/ 	.short	(.L_48 - .L_47)
	.align		4
.L_47:
        /*00dc*/ 	.word	index@(_ZN7cutlass13device_kernelIN5flash11enable_sm90INS1_16FlashAttnFwdSm90INS1_25CollectiveMainloopFwdSm90ILi2EN4cute5tupleIJNS5_1CILi1EEES8_S8_EEENS6_IJNS7_ILi128EEENS7_ILi176EEESA_EEELi128ENS_6half_tEfNS_4arch4Sm90ELb0ELb0ELb1ELb0ELb0ELb0ELb0ELb1ELb1ELb1ELb1ELb0EEENS1_21CollectiveEpilogueFwdINS6_IJSA_SA_SB_EEES9_SD_SF_Li256ELb0ELb1ELb1ELb0EEENS1_19SingleTileSchedulerILb0ELb1ELb1ELi128EEEEEEEEEvNT_6ParamsE)
        /*00e0*/ 	.word	0x00000000


	//----- nvinfo : EIATTR_MIN_STACK_SIZE
	.align		4
.L_48:
        /*00e4*/ 	.byte	0x04, 0x12
        /*00e6*/ 	.short	(.L_50 - .L_49)
	.align		4
.L_49:
        /*00e8*/ 	.word	index@(_ZN7cutlass13device_kernelIN5flash11enable_sm90INS1_16FlashAttnFwdSm90INS1_25CollectiveMainloopFwdSm90ILi2EN4cute5tupleIJNS5_1CILi1EEES8_S8_EEENS6_IJNS7_ILi128EEENS7_ILi176EEESA_EEELi128ENS_6half_tEfNS_4arch4Sm90ELb0ELb0ELb1ELb1ELb0ELb0ELb0ELb1ELb1ELb1ELb1ELb0EEENS1_21CollectiveEpilogueFwdINS6_IJSA_SA_SB_EEES9_SD_SF_Li256ELb1ELb1ELb1ELb0EEENS1_36VarlenDynamicPersistentTileSchedulerILi128ELi176ELi256ELi128ELb1ELb1ELb1ELb0ELb1ELb1EEEEEEEEEvNT_6ParamsE)
        /*00ec*/ 	.word	0x00000000


	//----- nvinfo : EIATTR_MIN_STACK_SIZE
	.align		4
.L_50:
        /*00f0*/ 	.byte	0x04, 0x12
        /*00f2*/ 	.short	(.L_52 - .L_51)
	.align		4
.L_51:
        /*00f4*/ 	.word	index@(_ZN7cutlass13device_kernelIN5flash11enable_sm90INS1_16FlashAttnFwdSm90INS1_25CollectiveMainloopFwdSm90ILi2EN4cute5tupleIJNS5_1CILi1EEES8_S8_EEENS6_IJNS7_ILi128EEENS7_ILi176EEESA_EEELi128ENS_6half_tEfNS_4arch4Sm90ELb0ELb0ELb1ELb1ELb0ELb1ELb0ELb1ELb1ELb1ELb1ELb0EEENS1_21CollectiveEpilogueFwdINS6_IJSA_SA_SB_EEES9_SD_SF_Li256ELb1ELb1ELb1ELb0EEENS1_36VarlenDynamicPersistentTileSchedulerILi128ELi176ELi256ELi128ELb1ELb1ELb1ELb0ELb1ELb1EEEEEEEEEvNT_6ParamsE)
        /*00f8*/ 	.word	0x00000000


	//----- nvinfo : EIATTR_MIN_STACK_SIZE
	.align		4
.L_52:
        /*00fc*/ 	.byte	0x04, 0x12
        /*00fe*/ 	.short	(.L_54 - .L_53)
	.align		4
.L_53:
        /*0100*/ 	.word	index@(_ZN7cutlass13device_kernelIN5flash11enable_sm90INS1_16FlashAttnFwdSm90INS1_25CollectiveMainloopFwdSm90ILi2EN4cute5tupleIJNS5_1CILi1EEES8_S8_EEENS6_IJNS7_ILi128EEESA_SA_EEELi128ENS_6half_tEfNS_4arch4Sm90ELb0ELb1ELb1ELb0ELb0ELb0ELb0ELb1ELb1ELb1ELb1ELb0EEENS1_21CollectiveEpilogueFwdISB_S9_SC_SE_Li256ELb0ELb1ELb1ELb0EEENS1_19SingleTileSchedulerILb0ELb1ELb1ELi128EEEEEEEEEvNT_6ParamsE)
        /*0104*/ 	.word	0x00000000


	//----- nvinfo : EIATTR_MIN_STACK_SIZE
	.align		4
.L_54:
        /*0108*/ 	.byte	0x04, 0x12
        /*010a*/ 	.short	(.L_56 - .L_55)
	.align		4
.L_55:
        /*010c*/ 	.word	index@(_ZN7cutlass13device_kernelIN5flash11enable_sm90INS1_16FlashAttnFwdSm90INS1_25CollectiveMainloopFwdSm90ILi2EN4cute5tupleIJNS5_1CILi1EEES8_S8_EEENS6_IJNS7_ILi128EEESA_SA_EEELi128ENS_6half_tEfNS_4arch4Sm90ELb0ELb1ELb1ELb1ELb0ELb0ELb0ELb1ELb1ELb1ELb1ELb0EEENS1_21CollectiveEpilogueFwdISB_S9_SC_SE_Li256ELb1ELb1ELb1ELb0EEENS1_36VarlenDynamicPersistentTileSchedulerILi128ELi128ELi256ELi128ELb1ELb1ELb1ELb1ELb0ELb1EEEEEEEEEvNT_6ParamsE)
        /*0110*/ 	.word	0x00000000


	//----- nvinfo : EIATTR_MIN_STACK_SIZE
	.align		4
.L_56:
        /*0114*/ 	.byte	0x04, 0x12
        /*0116*/ 	.short	(.L_58 - .L_57)
	.align		4
.L_57:
        /*0118*/ 	.word	index@(_ZN7cutlass13device_kernelIN5flash11enable_sm90INS1_16FlashAttnFwdSm90INS1_25CollectiveMainloopFwdSm90ILi2EN4cute5tupleIJNS5_1CILi1EEES8_S8_EEENS6_IJNS7_ILi128EEESA_SA_EEELi128ENS_6half_tEfNS_4arch4Sm90ELb0ELb1ELb1ELb1ELb0ELb1ELb0ELb1ELb1ELb1ELb1ELb0EEENS1_21CollectiveEpilogueFwdISB_S9_SC_SE_Li256ELb1ELb1ELb1ELb0EEENS1_36VarlenDynamicPersistentTileSchedulerILi128ELi128ELi256ELi128ELb1ELb1ELb1ELb1ELb0ELb1EEEEEEEEEvNT_6ParamsE)
        /*011c*/ 	.word	0x00000000


	//----- nvinfo : EIATTR_MIN_STACK_SIZE
	.align		4
.L_58:
        /*0120*/ 	.byte	0x04, 0x12
        /*0122*/ 	.short	(.L_60 - .L_59)
	.align		4
.L_59:
        /*0124*/ 	.word	index@(_ZN7cutlass13device_kernelIN5flash11enable_sm90INS1_16FlashAttnFwdSm90INS1_25CollectiveMainloopFwdSm90ILi2EN4cute5tupleIJNS5_1CILi1EEES8_S8_EEENS6_IJNS7_ILi128EEESA_SA_EEELi128ENS_6half_tEfNS_4arch4Sm90ELb1ELb0ELb1ELb0ELb0ELb0ELb0ELb1ELb1ELb1ELb1ELb0EEENS1_21CollectiveEpilogueFwdISB_S9_SC_SE_Li256ELb0ELb1ELb1ELb0EEENS1_19SingleTileSchedulerILb0ELb1ELb1ELi128EEEEEEEEEvNT_6ParamsE)
        /*0128*/ 	.word	0x00000000


	//----- nvinfo : EIATTR_MIN_STACK_SIZE
	.align		4
.L_60:
        /*012c*/ 	.byte	0x04, 0x12
        /*012e*/ 	.short	(.L_62 - .L_61)
	.align		4
.L_61:
        /*0130*/ 	.word	index@(_ZN7cutlass13device_kernelIN5flash11enable_sm90INS1_16FlashAttnFwdSm90INS1_25CollectiveMainloopFwdSm90ILi2EN4cute5tupleIJNS5_1CILi1EEES8_S8_EEENS6_IJNS7_ILi128EEESA_SA_EEELi128ENS_6half_tEfNS_4arch4Sm90ELb1ELb0ELb1ELb1ELb0ELb0ELb0ELb1ELb1ELb1ELb1ELb0EEENS1_21CollectiveEpilogueFwdISB_S9_SC_SE_Li256ELb1ELb1ELb1ELb0EEENS1_36VarlenDynamicPersistentTileSchedulerILi128ELi128ELi256ELi128ELb1ELb1ELb1ELb1ELb1ELb1EEEEEEEEEvNT_6ParamsE)
        /*0134*/ 	.word	0x00000000


	//----- nvinfo : EIATTR_MIN_STACK_SIZE
	.align		4
.L_62:
        /*0138*/ 	.byte	0x04, 0x12
        /*013a*/ 	.short	(.L_64 - .L_63)
	.align		4
.L_63:
        /*013c*/ 	.word	index@(_ZN7cutlass13device_kernelIN5flash11enable_sm90INS1_16FlashAttnFwdSm90INS1_25CollectiveMainloopFwdSm90ILi2EN4cute5tupleIJNS5_1CILi1EEES8_S8_EEENS6_IJNS7_ILi128EEESA_SA_EEELi128ENS_6half_tEfNS_4arch4Sm90ELb1ELb0ELb1ELb1ELb0ELb1ELb0ELb1ELb1ELb1ELb1ELb0EEENS1_21CollectiveEpilogueFwdISB_S9_SC_SE_Li256ELb1ELb1ELb1ELb0EEENS1_36VarlenDynamicPersistentTileSchedulerILi128ELi128ELi256ELi128ELb1ELb1ELb1ELb1ELb1ELb1EEEEEEEEEvNT_6ParamsE)
        /*0140*/ 	.word	0x00000000
.L_64:


//--------------------- .nv.compat                --------------------------
	.section	.nv.compat,"",@"SHT_CUDA_COMPAT_INFO"
	.align	4
        /*0000*/ 	.byte	0x02, 0x09, 0x01, 0x00, 0x02, 0x02, 0x01, 0x00, 0x02, 0x05, 0x05, 0x00, 0x03, 0x07, 0x01, 0x01
        /*0010*/ 	.byte	0x02, 0x03, 0x00, 0x00, 0x02, 0x06, 0x01, 0x00, 0x04, 0x0b, 0x08, 0x00, 0x00, 0x00, 0x00, 0x00
        /*0020*/ 	.byte	0x00, 0x00, 0x00, 0x00


//--------------------- .nv.info._ZN7cutlass13device_kernelIN5flash11enable_sm90INS1_16FlashAttnFwdSm90INS1_25CollectiveMainloopFwdSm90ILi2EN4cute5tupleIJNS5_1CILi1EEES8_S8_EEENS6_IJNS7_ILi128EEENS7_ILi176EEESA_EEELi128ENS_6half_tEfNS_4arch4Sm90ELb0ELb0ELb1ELb0ELb0ELb0ELb0ELb1ELb1ELb1ELb1ELb0EEENS1_21CollectiveEpilogueFwdINS6_IJSA_SA_SB_EEES9_SD_SF_Li256ELb0ELb1ELb1ELb0EEENS1_19SingleTileSchedulerILb0ELb1ELb1ELi128EEEEEEEEEvNT_6ParamsE --------------------------
	.section	.nv.info._ZN7cutlass13device_kernelIN5flash11enable_sm90INS1_16FlashAttnFwdSm90INS1_25CollectiveMainloopFwdSm90ILi2EN4cute5tupleIJNS5_1CILi1EEES8_S8_EEENS6_IJNS7_ILi128EEENS7_ILi176EEESA_EEELi128ENS_6half_tEfNS_4arch4Sm90ELb0ELb0ELb1ELb0ELb0ELb0ELb0ELb1ELb1ELb1ELb1ELb0EEENS1_21CollectiveEpilogueFwdINS6_IJSA_SA_SB_EEES9_SD_SF_Li256ELb0ELb1ELb1ELb0EEENS1_19SingleTileSchedulerILb0ELb1ELb1ELi128EEEEEEEEEvNT_6ParamsE,"",@"SHT_CUDA_INFO"
	.sectionflags	@""
	.align	4


	//----- nvinfo : EIATTR_CUDA_API_VERSION
	.align		4
        /*0000*/ 	.byte	0x04, 0x37
        /*0002*/ 	.short	(.L_66 - .L_65)
.L_65:
        /*0004*/ 	.word	0x00000082


	//----- nvinfo : EIATTR_KPARAM_INFO
	.align		4
.L_66:
        /*0008*/ 	.byte	0x04, 0x17
        /*000a*/ 	.short	(.L_68 - .L_67)
.L_67:
        /*000c*/ 	.word	0x00000000
        /*0010*/ 	.short	0x0000
        /*0012*/ 	.short	0x0000
        /*0014*/ 	.byte	0x00, 0xf0, 0x01, 0x28


	//----- nvinfo : EIATTR_SPARSE_MMA_MASK
	.align		4
.L_68:
        /*0018*/ 	.byte	0x03, 0x50
        /*001a*/ 	.short	0x0000


	//----- nvinfo : EIATTR_MAXREG_COUNT
	.align		4
        /*001c*/ 	.byte	0x03, 0x1b
        /*001e*/ 	.short	0x00a8


	//----- nvinfo : EIATTR_MERCURY_ISA_VERSION
	.align		4
        /*0020*/ 	.byte	0x03, 0x5f
        /*0022*/ 	.short	0x0101


	//----- nvinfo : EIATTR_VRC_CTA_INIT_COUNT
	.align		4
        /*0024*/ 	.byte	0x02, 0x4a
	.zero		1
	.zero		1


	//----- nvinfo : EIATTR_EXIT_INSTR_OFFSETS
	.align		4
        /*0028*/ 	.byte	0x04, 0x1c
        /*002a*/ 	.short	(.L_70 - .L_69)


	//   ....[0]....
.L_69:
        /*002c*/ 	.word	0x00000010


	//----- nvinfo : EIATTR_MAX_THREADS
	.align		4
.L_70:
        /*0030*/ 	.byte	0x04, 0x05
        /*0032*/ 	.short	(.L_72 - .L_71)
.L_71:
        /*0034*/ 	.word	0x00000180
        /*0038*/ 	.word	0x00000001
        /*003c*/ 	.word	0x00000001


	//----- nvinfo : EIATTR_CBANK_PARAM_SIZE
	.align		4
.L_72:
        /*0040*/ 	.byte	0x03, 0x19
        /*0042*/ 	.short	0x0a00


	//----- nvinfo : EIATTR_PARAM_CBANK
	.align		4
        /*0044*/ 	.byte	0x04, 0x0a
        /*0046*/ 	.short	(.L_74 - .L_73)
	.align		4
.L_73:
        /*0048*/ 	.word	index@(.nv.constant0._ZN7cutlass13device_kernelIN5flash11enable_sm90INS1_16FlashAttnFwdSm90INS1_25CollectiveMainloopFwdSm90ILi2EN4cute5tupleIJNS5_1CILi1EEES8_S8_EEENS6_IJNS7_ILi128EEENS7_ILi176EEESA_EEELi128ENS_6half_tEfNS_4arch4Sm90ELb0ELb0ELb1ELb0ELb0ELb0ELb0ELb1ELb1ELb1ELb1ELb0EEENS1_21CollectiveEpilogueFwdINS6_IJSA_SA_SB_EEES9_SD_SF_Li256ELb0ELb1ELb1ELb0EEENS1_19SingleTileSchedulerILb0ELb1ELb1ELi128EEEEEEEEEvNT_6ParamsE)
        /*004c*/ 	.short	0x0380
        /*004e*/ 	.short	0x0a00


	//----- nvinfo : EIATTR_SW_WAR
	.align		4
.L_74:
        /*0050*/ 	.byte	0x04, 0x36
        /*0052*/ 	.short	(.L_76 - .L_75)
.L_75:
        /*0054*/ 	.word	0x00000008
.L_76:


//--------------------- .nv.info._ZN7cutlass13device_kernelIN5flash11enable_sm90INS1_16FlashAttnFwdSm90INS1_25CollectiveMainloopFwdSm90ILi2EN4cute5tupleIJNS5_1CILi1EEES8_S8_EEENS6_IJNS7_ILi128EEENS7_ILi176EEESA_EEELi128ENS_6half_tEfNS_4arch4Sm90ELb0ELb0ELb1ELb1ELb0ELb0ELb0ELb1ELb1ELb1ELb1ELb0EEENS1_21CollectiveEpilogueFwdINS6_IJSA_SA_SB_EEES9_SD_SF_Li256ELb1ELb1ELb1ELb0EEENS1_36VarlenDynamicPersistentTileSchedulerILi128ELi176ELi256ELi128ELb1ELb1ELb1ELb0ELb1ELb1EEEEEEEEEvNT_6ParamsE --------------------------
	.section	.nv.info._ZN7cutlass13device_kernelIN5flash11enable_sm90INS1_16FlashAttnFwdSm90INS1_25CollectiveMainloopFwdSm90ILi2EN4cute5tupleIJNS5_1CILi1EEES8_S8_EEENS6_IJNS7_ILi128EEENS7_ILi176EEESA_EEELi128ENS_6half_tEfNS_4arch4Sm90ELb0ELb0ELb1ELb1ELb0ELb0ELb0ELb1ELb1ELb1ELb1ELb0EEENS1_21CollectiveEpilogueFwdINS6_IJSA_SA_SB_EEES9_SD_SF_Li256ELb1ELb1ELb1ELb0EEENS1_36VarlenDynamicPersistentTileSchedulerILi128ELi176ELi256ELi128ELb1ELb1ELb1ELb0ELb1ELb1EEEEEEEEEvNT_6ParamsE,"",@"SHT_CUDA_INFO"
	.sectionflags	@""
	.align	4


	//----- nvinfo : EIATTR_CUDA_API_VERSION
	.align		4
        /*0000*/ 	.byte	0x04, 0x37
        /*0002*/ 	.short	(.L_78 - .L_77)
.L_77:
        /*0004*/ 	.word	0x00000082


	//----- nvinfo : EIATTR_KPARAM_INFO
	.align		4
.L_78:
        /*0008*/ 	.byte	0x04, 0x17
        /*000a*/ 	.short	(.L_80 - .L_79)
.L_79:
        /*000c*/ 	.word	0x00000000
        /*0010*/ 	.short	0x0000
        /*0012*/ 	.short	0x0000
        /*0014*/ 	.byte	0x00, 0xf0, 0x01, 0x2a


	//----- nvinfo : EIATTR_SPARSE_MMA_MASK
	.align		4
.L_80:
        /*0018*/ 	.byte	0x03, 0x50
        /*001a*/ 	.short	0x0000


	//----- nvinfo : EIATTR_MAXREG_COUNT
	.align		4
        /*001c*/ 	.byte	0x03, 0x1b
        /*001e*/ 	.short	0x00a8


	//----- nvinfo : EIATTR_MERCURY_ISA_VERSION
	.align		4
        /*0020*/ 	.byte	0x03, 0x5f
        /*0022*/ 	.short	0x0101


	//----- nvinfo : EIATTR_VRC_CTA_INIT_COUNT
	.align		4
        /*0024*/ 	.byte	0x02, 0x4a
	.zero		1
	.zero		1


	//----- nvinfo : EIATTR_EXIT_INSTR_OFFSETS
	.align		4
        /*0028*/ 	.byte	0x04, 0x1c
        /*002a*/ 	.short	(.L_82 - .L_81)


	//   ....[0]....
.L_81:
        /*002c*/ 	.word	0x00000010


	//----- nvinfo : EIATTR_MAX_THREADS
	.align		4
.L_82:
        /*0030*/ 	.byte	0x04, 0x05
        /*0032*/ 	.short	(.L_84 - .L_83)
.L_83:
        /*0034*/ 	.word	0x00000180
        /*0038*/ 	.word	0x00000001
        /*003c*/ 	.word	0x00000001


	//----- nvinfo : EIATTR_CBANK_PARAM_SIZE
	.align		4
.L_84:
        /*0040*/ 	.byte	0x03, 0x19
        /*0042*/ 	.short	0x0a80


	//----- nvinfo : EIATTR_PARAM_CBANK
	.align		4
        /*0044*/ 	.byte	0x04, 0x0a
        /*0046*/ 	.short	(.L_86 - .L_85)
	.align		4
.L_85:
        /*0048*/ 	.word	index@(.nv.constant0._ZN7cutlass13device_kernelIN5flash11enable_sm90INS1_16FlashAttnFwdSm90INS1_25CollectiveMainloopFwdSm90ILi2EN4cute5tupleIJNS5_1CILi1EEES8_S8_EEENS6_IJNS7_ILi128EEENS7_ILi176EEESA_EEELi128ENS_6half_tEfNS_4arch4Sm90ELb0ELb0ELb1ELb1ELb0ELb0ELb0ELb1ELb1ELb1ELb1ELb0EEENS1_21CollectiveEpilogueFwdINS6_IJSA_SA_SB_EEES9_SD_SF_Li256ELb1ELb1ELb1ELb0EEENS1_36VarlenDynamicPersistentTileSchedulerILi128ELi176ELi256ELi128ELb1ELb1ELb1ELb0ELb1ELb1EEEEEEEEEvNT_6ParamsE)
        /*004c*/ 	.short	0x0380
        /*004e*/ 	.short	0x0a80


	//----- nvinfo : EIATTR_SW_WAR
	.align		4
.L_86:
        /*0050*/ 	.byte	0x04, 0x36
        /*0052*/ 	.short	(.L_88 - .L_87)
.L_87:
        /*0054*/ 	.word	0x00000008
.L_88:


//--------------------- .nv.info._ZN7cutlass13device_kernelIN5flash11enable_sm90INS1_16FlashAttnFwdSm90INS1_25CollectiveMainloopFwdSm90ILi2EN4cute5tupleIJNS5_1CILi1EEES8_S8_EEENS6_IJNS7_ILi128EEENS7_ILi176EEESA_EEELi128ENS_6half_tEfNS_4arch4Sm90ELb0ELb0ELb1ELb1ELb0ELb1ELb0ELb1ELb1ELb1ELb1ELb0EEENS1_21CollectiveEpilogueFwdINS6_IJSA_SA_SB_EEES9_SD_SF_Li256ELb1ELb1ELb1ELb0EEENS1_36VarlenDynamicPersistentTileSchedulerILi128ELi176ELi256ELi128ELb1ELb1ELb1ELb0ELb1ELb1EEEEEEEEEvNT_6ParamsE --------------------------
	.section	.nv.info._ZN7cutlass13device_kernelIN5flash11enable_sm90INS1_16FlashAttnFwdSm90INS1_25CollectiveMainloopFwdSm90ILi2EN4cute5tupleIJNS5_1CILi1EEES8_S8_EEENS6_IJNS7_ILi128EEENS7_ILi176EEESA_EEELi128ENS_6half_tEfNS_4arch4Sm90ELb0ELb0ELb1ELb1ELb0ELb1ELb0ELb1ELb1ELb1ELb1ELb0EEENS1_21CollectiveEpilogueFwdINS6_IJSA_SA_SB_EEES9_SD_SF_Li256ELb1ELb1ELb1ELb0EEENS1_36VarlenDynamicPersistentTileSchedulerILi128ELi176ELi256ELi128ELb1ELb1ELb1ELb0ELb1ELb1EEEEEEEEEvNT_6ParamsE,"",@"SHT_CUDA_INFO"
	.sectionflags	@""
	.align	4


	//----- nvinfo : EIATTR_CUDA_API_VERSION
	.align		4
        /*0000*/ 	.byte	0x04, 0x37
        /*0002*/ 	.short	(.L_90 - .L_89)
.L_89:
        /*0004*/ 	.word	0x00000082


	//----- nvinfo : EIATTR_KPARAM_INFO
	.align		4
.L_90:
        /*0008*/ 	.byte	0x04, 0x17
        /*000a*/ 	.short	(.L_92 - .L_91)
.L_91:
        /*000c*/ 	.word	0x00000000
        /*0010*/ 	.short	0x0000
        /*0012*/ 	.short	0x0000
        /*0014*/ 	.byte	0x00, 0xf0, 0x01, 0x2a


	//----- nvinfo : EIATTR_SPARSE_MMA_MASK
	.align		4
.L_92:
        /*0018*/ 	.byte	0x03, 0x50
        /*001a*/ 	.short	0x0000


	//----- nvinfo : EIATTR_MAXREG_COUNT
	.align		4
        /*001c*/ 	.byte	0x03, 0x1b
        /*001e*/ 	.short	0x00a8


	//----- nvinfo : EIATTR_MERCURY_ISA_VERSION
	.align		4
        /*0020*/ 	.byte	0x03, 0x5f
        /*0022*/ 	.short	0x0101


	//----- nvinfo : EIATTR_VRC_CTA_INIT_COUNT
	.align		4
        /*0024*/ 	.byte	0x02, 0x4a
	.zero		1
	.zero		1


	//----- nvinfo : EIATTR_EXIT_INSTR_OFFSETS
	.align		4
        /*0028*/ 	.byte	0x04, 0x1c
        /*002a*/ 	.short	(.L_94 - .L_93)


	//   ....[0]....
.L_93:
        /*002c*/ 	.word	0x00000010


	//----- nvinfo : EIATTR_MAX_THREADS
	.align		4
.L_94:
        /*0030*/ 	.byte	0x04, 0x05
        /*0032*/ 	.short	(.L_96 - .L_95)
.L_95:
        /*0034*/ 	.word	0x00000180
        /*0038*/ 	.word	0x00000001
        /*003c*/ 	.word	0x00000001


	//----- nvinfo : EIATTR_CBANK_PARAM_SIZE
	.align		4
.L_96:
        /*0040*/ 	.byte	0x03, 0x19
        /*0042*/ 	.short	0x0a80


	//----- nvinfo : EIATTR_PARAM_CBANK
	.align		4
        /*0044*/ 	.byte	0x04, 0x0a
        /*0046*/ 	.short	(.L_98 - .L_97)
	.align		4
.L_97:
        /*0048*/ 	.word	index@(.nv.constant0._ZN7cutlass13device_kernelIN5flash11enable_sm90INS1_16FlashAttnFwdSm90INS1_25CollectiveMainloopFwdSm90ILi2EN4cute5tupleIJNS5_1CILi1EEES8_S8_EEENS6_IJNS7_ILi128EEENS7_ILi176EEESA_EEELi128ENS_6half_tEfNS_4arch4Sm90ELb0ELb0ELb1ELb1ELb0ELb1ELb0ELb1ELb1ELb1ELb1ELb0EEENS1_21CollectiveEpilogueFwdINS6_IJSA_SA_SB_EEES9_SD_SF_Li256ELb1ELb1ELb1ELb0EEENS1_36VarlenDynamicPersistentTileSchedulerILi128ELi176ELi256ELi128ELb1ELb1ELb1ELb0ELb1ELb1EEEEEEEEEvNT_6ParamsE)
        /*004c*/ 	.short	0x0380
        /*004e*/ 	.short	0x0a80


	//----- nvinfo : EIATTR_SW_WAR
	.align		4
.L_98:
        /*0050*/ 	.byte	0x04, 0x36
        /*0052*/ 	.short	(.L_100 - .L_99)
.L_99:
        /*0054*/ 	.word	0x00000008
.L_100:


//--------------------- .nv.info._ZN7cutlass13device_kernelIN5flash11enable_sm90INS1_16FlashAttnFwdSm90INS1_25CollectiveMainloopFwdSm90ILi2EN4cute5tupleIJNS5_1CILi1EEES8_S8_EEENS6_IJNS7_ILi128EEESA_SA_EEELi128ENS_6half_tEfNS_4arch4Sm90ELb0ELb1ELb1ELb0ELb0ELb0ELb0ELb1ELb1ELb1ELb1ELb0EEENS1_21CollectiveEpilogueFwdISB_S9_SC_SE_Li256ELb0ELb1ELb1ELb0EEENS1_19SingleTileSchedulerILb0ELb1ELb1ELi128EEEEEEEEEvNT_6ParamsE --------------------------
	.section	.nv.info._ZN7cutlass13device_kernelIN5flash11enable_sm90INS1_16FlashAttnFwdSm90INS1_25CollectiveMainloopFwdSm90ILi2EN4cute5tupleIJNS5_1CILi1EEES8_S8_EEENS6_IJNS7_ILi128EEESA_SA_EEELi128ENS_6half_tEfNS_4arch4Sm90ELb0ELb1ELb1ELb0ELb0ELb0ELb0ELb1ELb1ELb1ELb1ELb0EEENS1_21CollectiveEpilogueFwdISB_S9_SC_SE_Li256ELb0ELb1ELb1ELb0EEENS1_19SingleTileSchedulerILb0ELb1ELb1ELi128EEEEEEEEEvNT_6ParamsE,"",@"SHT_CUDA_INFO"
	.sectionflags	@""
	.align	4


	//----- nvinfo : EIATTR_CUDA_API_VERSION
	.align		4
        /*0000*/ 	.byte	0x04, 0x37
        /*0002*/ 	.short	(.L_102 - .L_101)
.L_101:
        /*0004*/ 	.word	0x00000082


	//----- nvinfo : EIATTR_KPARAM_INFO
	.align		4
.L_102:
        /*0008*/ 	.byte	0x04, 0x17
        /*000a*/ 	.short	(.L_104 - .L_103)
.L_103:
        /*000c*/ 	.word	0x00000000
        /*0010*/ 	.short	0x0000
        /*0012*/ 	.short	0x0000
        /*0014*/ 	.byte	0x00, 0xf0, 0x01, 0x28


	//----- nvinfo : EIATTR_SPARSE_MMA_MASK
	.align		4
.L_104:
        /*0018*/ 	.byte	0x03, 0x50
        /*001a*/ 	.short	0x0000


	//----- nvinfo : EIATTR_MAXREG_COUNT
	.align		4
        /*001c*/ 	.byte	0x03, 0x1b
        /*001e*/ 	.short	0x00a8


	//----- nvinfo : EIATTR_MERCURY_ISA_VERSION
	.align		4
        /*0020*/ 	.byte	0x03, 0x5f
        /*0022*/ 	.short	0x0101


	//----- nvinfo : EIATTR_VRC_CTA_INIT_COUNT
	.align		4
        /*0024*/ 	.byte	0x02, 0x4a
	.zero		1
	.zero		1


	//----- nvinfo : EIATTR_EXIT_INSTR_OFFSETS
	.align		4
        /*0028*/ 	.byte	0x04, 0x1c
        /*002a*/ 	.short	(.L_106 - .L_105)


	//   ....[0]....
.L_105:
        /*002c*/ 	.word	0x00000010


	//----- nvinfo : EIATTR_MAX_THREADS
	.align		4
.L_106:
        /*0030*/ 	.byte	0x04, 0x05
        /*0032*/ 	.short	(.L_108 - .L_107)
.L_107:
        /*0034*/ 	.word	0x00000180
        /*0038*/ 	.word	0x00000001
        /*003c*/ 	.word	0x00000001


	//----- nvinfo : EIATTR_CBANK_PARAM_SIZE
	.align		4
.L_108:
        /*0040*/ 	.byte	0x03, 0x19
        /*0042*/ 	.short	0x0a00


	//----- nvinfo : EIATTR_PARAM_CBANK
	.align		4
        /*0044*/ 	.byte	0x04, 0x0a
        /*0046*/ 	.short	(.L_110 - .L_109)
	.align		4
.L_109:
        /*0048*/ 	.word	index@(.nv.constant0._ZN7cutlass13device_kernelIN5flash11enable_sm90INS1_16FlashAttnFwdSm90INS1_25CollectiveMainloopFwdSm90ILi2EN4cute5tupleIJNS5_1CILi1EEES8_S8_EEENS6_IJNS7_ILi128EEESA_SA_EEELi128ENS_6half_tEfNS_4arch4Sm90ELb0ELb1ELb1ELb0ELb0ELb0ELb0ELb1ELb1ELb1ELb1ELb0EEENS1_21CollectiveEpilogueFwdISB_S9_SC_SE_Li256ELb0ELb1ELb1ELb0EEENS1_19SingleTileSchedulerILb0ELb1ELb1ELi128EEEEEEEEEvNT_6ParamsE)
        /*004c*/ 	.short	0x0380
        /*004e*/ 	.short	0x0a00


	//----- nvinfo : EIATTR_SW_WAR
	.align		4
.L_110:
        /*0050*/ 	.byte	0x04, 0x36
        /*0052*/ 	.short	(.L_112 - .L_111)
.L_111:
        /*0054*/ 	.word	0x00000008
.L_112:


//--------------------- .nv.info._ZN7cutlass13device_kernelIN5flash11enable_sm90INS1_16FlashAttnFwdSm90INS1_25CollectiveMainloopFwdSm90ILi2EN4cute5tupleIJNS5_1CILi1EEES8_S8_EEENS6_IJNS7_ILi128EEESA_SA_EEELi128ENS_6half_tEfNS_4arch4Sm90ELb0ELb1ELb1ELb1ELb0ELb0ELb0ELb1ELb1ELb1ELb1ELb0EEENS1_21CollectiveEpilogueFwdISB_S9_SC_SE_Li256ELb1ELb1ELb1ELb0EEENS1_36VarlenDynamicPersistentTileSchedulerILi128ELi128ELi256ELi128ELb1ELb1ELb1ELb1ELb0ELb1EEEEEEEEEvNT_6ParamsE --------------------------
	.section	.nv.info._ZN7cutlass13device_kernelIN5flash11enable_sm90INS1_16FlashAttnFwdSm90INS1_25CollectiveMainloopFwdSm90ILi2EN4cute5tupleIJNS5_1CILi1EEES8_S8_EEENS6_IJNS7_ILi128EEESA_SA_EEELi128ENS_6half_tEfNS_4arch4Sm90ELb0ELb1ELb1ELb1ELb0ELb0ELb0ELb1ELb1ELb1ELb1ELb0EEENS1_21CollectiveEpilogueFwdISB_S9_SC_SE_Li256ELb1ELb1ELb1ELb0EEENS1_36VarlenDynamicPersistentTileSchedulerILi128ELi128ELi256ELi128ELb1ELb1ELb1ELb1ELb0ELb1EEEEEEEEEvNT_6ParamsE,"",@"SHT_CUDA_INFO"
	.sectionflags	@""
	.align	4


	//----- nvinfo : EIATTR_CUDA_API_VERSION
	.align		4
        /*0000*/ 	.byte	0x04, 0x37
        /*0002*/ 	.short	(.L_114 - .L_113)
.L_113:
        /*0004*/ 	.word	0x00000082


	//----- nvinfo : EIATTR_KPARAM_INFO
	.align		4
.L_114:
        /*0008*/ 	.byte	0x04, 0x17
        /*000a*/ 	.short	(.L_116 - .L_115)
.L_115:
        /*000c*/ 	.word	0x00000000
        /*0010*/ 	.short	0x0000
        /*0012*/ 	.short	0x0000
        /*0014*/ 	.byte	0x00, 0xf0, 0x01, 0x2a


	//----- nvinfo : EIATTR_SPARSE_MMA_MASK
	.align		4
.L_116:
        /*0018*/ 	.byte	0x03, 0x50
        /*001a*/ 	.short	0x0000


	//----- nvinfo : EIATTR_MAXREG_COUNT
	.align		4
        /*001c*/ 	.byte	0x03, 0x1b
        /*001e*/ 	.short	0x00a8


	//----- nvinfo : EIATTR_MERCURY_ISA_VERSION
	.align		4
        /*0020*/ 	.byte	0x03, 0x5f
        /*0022*/ 	.short	0x0101


	//----- nvinfo : EIATTR_VRC_CTA_INIT_COUNT
	.align		4
        /*0024*/ 	.byte	0x02, 0x4a
	.zero		1
	.zero		1


	//----- nvinfo : EIATTR_EXIT_INSTR_OFFSETS
	.align		4
        /*0028*/ 	.byte	0x04, 0x1c
        /*002a*/ 	.short	(.L_118 - .L_117)


	//   ....[0]....
.L_117:
        /*002c*/ 	.word	0x00000010


	//----- nvinfo : EIATTR_MAX_THREADS
	.align		4
.L_118:
        /*0030*/ 	.byte	0x04, 0x05
        /*0032*/ 	.short	(.L_120 - .L_119)
.L_119:
        /*0034*/ 	.word	0x00000180
        /*0038*/ 	.word	0x00000001
        /*003c*/ 	.word	0x00000001


	//----- nvinfo : EIATTR_CBANK_PARAM_SIZE
	.align		4
.L_120:
        /*0040*/ 	.byte	0x03, 0x19
        /*0042*/ 	.short	0x0a80


	//----- nvinfo : EIATTR_PARAM_CBANK
	.align		4
        /*0044*/ 	.byte	0x04, 0x0a
        /*0046*/ 	.short	(.L_122 - .L_121)
	.align		4
.L_121:
        /*0048*/ 	.word	index@(.nv.constant0._ZN7cutlass13device_kernelIN5flash11enable_sm90INS1_16FlashAttnFwdSm90INS1_25CollectiveMainloopFwdSm90ILi2EN4cute5tupleIJNS5_1CILi1EEES8_S8_EEENS6_IJNS7_ILi128EEESA_SA_EEELi128ENS_6half_tEfNS_4arch4Sm90ELb0ELb1ELb1ELb1ELb0ELb0ELb0ELb1ELb1ELb1ELb1ELb0EEENS1_21CollectiveEpilogueFwdISB_S9_SC_SE_Li256ELb1ELb1ELb1ELb0EEENS1_36VarlenDynamicPersistentTileSchedulerILi128ELi128ELi256ELi128ELb1ELb1ELb1ELb1ELb0ELb1EEEEEEEEEvNT_6ParamsE)
        /*004c*/ 	.short	0x0380
        /*004e*/ 	.short	0x0a80


	//----- nvinfo : EIATTR_SW_WAR
	.align		4
.L_122:
        /*0050*/ 	.byte	0x04, 0x36
        /*0052*/ 	.short	(.L_124 - .L_123)
.L_123:
        /*0054*/ 	.word	0x00000008
.L_124:


//--------------------- .nv.info._ZN7cutlass13device_kernelIN5flash11enable_sm90INS1_16FlashAttnFwdSm90INS1_25CollectiveMainloopFwdSm90ILi2EN4cute5tupleIJNS5_1CILi1EEES8_S8_EEENS6_IJNS7_ILi128EEESA_SA_EEELi128ENS_6half_tEfNS_4arch4Sm90ELb0ELb1ELb1ELb1ELb0ELb1ELb0ELb1ELb1ELb1ELb1ELb0EEENS1_21CollectiveEpilogueFwdISB_S9_SC_SE_Li256ELb1ELb1ELb1ELb0EEENS1_36VarlenDynamicPersistentTileSchedulerILi128ELi128ELi256ELi128ELb1ELb1ELb1ELb1ELb0ELb1EEEEEEEEEvNT_6ParamsE --------------------------
	.section	.nv.info._ZN7cutlass13device_kernelIN5flash11enable_sm90INS1_16FlashAttnFwdSm90INS1_25CollectiveMainloopFwdSm90ILi2EN4cute5tupleIJNS5_1CILi1EEES8_S8_EEENS6_IJNS7_ILi128EEESA_SA_EEELi128ENS_6half_tEfNS_4arch4Sm90ELb0ELb1ELb1ELb1ELb0ELb1ELb0ELb1ELb1ELb1ELb1ELb0EEENS1_21CollectiveEpilogueFwdISB_S9_SC_SE_Li256ELb1ELb1ELb1ELb0EEENS1_36VarlenDynamicPersistentTileSchedulerILi128ELi128ELi256ELi128ELb1ELb1ELb1ELb1ELb0ELb1EEEEEEEEEvNT_6ParamsE,"",@"SHT_CUDA_INFO"
	.sectionflags	@""
	.align	4


	//----- nvinfo : EIATTR_CUDA_API_VERSION
	.align		4
        /*0000*/ 	.byte	0x04, 0x37
        /*0002*/ 	.short	(.L_126 - .L_125)
.L_125:
        /*0004*/ 	.word	0x00000082


	//----- nvinfo : EIATTR_KPARAM_INFO
	.align		4
.L_126:
        /*0008*/ 	.byte	0x04, 0x17
        /*000a*/ 	.short	(.L_128 - .L_127)
.L_127:
        /*000c*/ 	.word	0x00000000
        /*0010*/ 	.short	0x0000
        /*0012*/ 	.short	0x0000
        /*0014*/ 	.byte	0x00, 0xf0, 0x01, 0x2a


	//----- nvinfo : EIATTR_SPARSE_MMA_MASK
	.align		4
.L_128:
        /*0018*/ 	.byte	0x03, 0x50
        /*001a*/ 	.short	0x0000


	//----- nvinfo : EIATTR_MAXREG_COUNT
	.align		4
        /*001c*/ 	.byte	0x03, 0x1b
        /*001e*/ 	.short	0x00a8


	//----- nvinfo : EIATTR_MERCURY_ISA_VERSION
	.align		4
        /*0020*/ 	.byte	0x03, 0x5f
        /*0022*/ 	.short	0x0101


	//----- nvinfo : EIATTR_VRC_CTA_INIT_COUNT
	.align		4
        /*0024*/ 	.byte	0x02, 0x4a
	.zero		1
	.zero		1


	//----- nvinfo : EIATTR_EXIT_INSTR_OFFSETS
	.align		4
        /*0028*/ 	.byte	0x04, 0x1c
        /*002a*/ 	.short	(.L_130 - .L_129)


	//   ....[0]....
.L_129:
        /*002c*/ 	.word	0x00000010


	//----- nvinfo : EIATTR_MAX_THREADS
	.align		4
.L_130:
        /*0030*/ 	.byte	0x04, 0x05
        /*0032*/ 	.short	(.L_132 - .L_131)
.L_131:
        /*0034*/ 	.word	0x00000180
        /*0038*/ 	.word	0x00000001
        /*003c*/ 	.word	0x00000001


	//----- nvinfo : EIATTR_CBANK_PARAM_SIZE
	.align		4
.L_132:
        /*0040*/ 	.byte	0x03, 0x19
        /*0042*/ 	.short	0x0a80


	//----- nvinfo : EIATTR_PARAM_CBANK
	.align		4
        /*0044*/ 	.byte	0x04, 0x0a
        /*0046*/ 	.short	(.L_134 - .L_133)
	.align		4
.L_133:
        /*0048*/ 	.word	index@(.nv.constant0._ZN7cutlass13device_kernelIN5flash11enable_sm90INS1_16FlashAttnFwdSm90INS1_25CollectiveMainloopFwdSm90ILi2EN4cute5tupleIJNS5_1CILi1EEES8_S8_EEENS6_IJNS7_ILi128EEESA_SA_EEELi128ENS_6half_tEfNS_4arch4Sm90ELb0ELb1ELb1ELb1ELb0ELb1ELb0ELb1ELb1ELb1ELb1ELb0EEENS1_21CollectiveEpilogueFwdISB_S9_SC_SE_Li256ELb1ELb1ELb1ELb0EEENS1_36VarlenDynamicPersistentTileSchedulerILi128ELi128ELi256ELi128ELb1ELb1ELb1ELb1ELb0ELb1EEEEEEEEEvNT_6ParamsE)
        /*004c*/ 	.short	0x0380
        /*004e*/ 	.short	0x0a80


	//----- nvinfo : EIATTR_SW_WAR
	.align		4
.L_134:
        /*0050*/ 	.byte	0x04, 0x36
        /*0052*/ 	.short	(.L_136 - .L_135)
.L_135:
        /*0054*/ 	.word	0x00000008
.L_136:


//--------------------- .nv.info._ZN7cutlass13device_kernelIN5flash11enable_sm90INS1_16FlashAttnFwdSm90INS1_25CollectiveMainloopFwdSm90ILi2EN4cute5tupleIJNS5_1CILi1EEES8_S8_EEENS6_IJNS7_ILi128EEESA_SA_EEELi128ENS_6half_tEfNS_4arch4Sm90ELb1ELb0ELb1ELb0ELb0ELb0ELb0ELb1ELb1ELb1ELb1ELb0EEENS1_21CollectiveEpilogueFwdISB_S9_SC_SE_Li256ELb0ELb1ELb1ELb0EEENS1_19SingleTileSchedulerILb0ELb1ELb1ELi128EEEEEEEEEvNT_6ParamsE --------------------------
	.section	.nv.info._ZN7cutlass13device_kernelIN5flash11enable_sm90INS1_16FlashAttnFwdSm90INS1_25CollectiveMainloopFwdSm90ILi2EN4cute5tupleIJNS5_1CILi1EEES8_S8_EEENS6_IJNS7_ILi128EEESA_SA_EEELi128ENS_6half_tEfNS_4arch4Sm90ELb1ELb0ELb1ELb0ELb0ELb0ELb0ELb1ELb1ELb1ELb1ELb0EEENS1_21CollectiveEpilogueFwdISB_S9_SC_SE_Li256ELb0ELb1ELb1ELb0EEENS1_19SingleTileSchedulerILb0ELb1ELb1ELi128EEEEEEEEEvNT_6ParamsE,"",@"SHT_CUDA_INFO"
	.sectionflags	@""
	.align	4


	//----- nvinfo : EIATTR_CUDA_API_VERSION
	.align		4
        /*0000*/ 	.byte	0x04, 0x37
        /*0002*/ 	.short	(.L_138 - .L_137)
.L_137:
        /*0004*/ 	.word	0x00000082


	//----- nvinfo : EIATTR_KPARAM_INFO
	.align		4
.L_138:
        /*0008*/ 	.byte	0x04, 0x17
        /*000a*/ 	.short	(.L_140 - .L_139)
.L_139:
        /*000c*/ 	.word	0x00000000
        /*0010*/ 	.short	0x0000
        /*0012*/ 	.short	0x0000
        /*0014*/ 	.byte	0x00, 0xf0, 0x01, 0x28


	//----- nvinfo : EIATTR_SPARSE_MMA_MASK
	.align		4
.L_140:
        /*0018*/ 	.byte	0x03, 0x50
        /*001a*/ 	.short	0x0000


	//----- nvinfo : EIATTR_MAXREG_COUNT
	.align		4
        /*001c*/ 	.byte	0x03, 0x1b
        /*001e*/ 	.short	0x00a8


	//----- nvinfo : EIATTR_MERCURY_ISA_VERSION
	.align		4
        /*0020*/ 	.byte	0x03, 0x5f
        /*0022*/ 	.short	0x0101


	//----- nvinfo : EIATTR_VRC_CTA_INIT_COUNT
	.align		4
        /*0024*/ 	.byte	0x02, 0x4a
	.zero		1
	.zero		1


	//----- nvinfo : EIATTR_EXIT_INSTR_OFFSETS
	.align		4
        /*0028*/ 	.byte	0x04, 0x1c
        /*002a*/ 	.short	(.L_142 - .L_141)


	//   ....[0]....
.L_141:
        /*002c*/ 	.word	0x00000010


	//----- nvinfo : EIATTR_MAX_THREADS
	.align		4
.L_142:
        /*0030*/ 	.byte	0x04, 0x05
        /*0032*/ 	.short	(.L_144 - .L_143)
.L_143:
        /*0034*/ 	.word	0x00000180
        /*0038*/ 	.word	0x00000001
        /*003c*/ 	.word	0x00000001


	//----- nvinfo : EIATTR_CBANK_PARAM_SIZE
	.align		4
.L_144:
        /*0040*/ 	.byte	0x03, 0x19
        /*0042*/ 	.short	0x0a00


	//----- nvinfo : EIATTR_PARAM_CBANK
	.align		4
        /*0044*/ 	.byte	0x04, 0x0a
        /*0046*/ 	.short	(.L_146 - .L_145)
	.align		4
.L_145:
        /*0048*/ 	.word	index@(.nv.constant0._ZN7cutlass13device_kernelIN5flash11enable_sm90INS1_16FlashAttnFwdSm90INS1_25CollectiveMainloopFwdSm90ILi2EN4cute5tupleIJNS5_1CILi1EEES8_S8_EEENS6_IJNS7_ILi128EEESA_SA_EEELi128ENS_6half_tEfNS_4arch4Sm90ELb1ELb0ELb1ELb0ELb0ELb0ELb0ELb1ELb1ELb1ELb1ELb0EEENS1_21CollectiveEpilogueFwdISB_S9_SC_SE_Li256ELb0ELb1ELb1ELb0EEENS1_19SingleTileSchedulerILb0ELb1ELb1ELi128EEEEEEEEEvNT_6ParamsE)
        /*004c*/ 	.short	0x0380
        /*004e*/ 	.short	0x0a00


	//----- nvinfo : EIATTR_SW_WAR
	.align		4
.L_146:
        /*0050*/ 	.byte	0x04, 0x36
        /*0052*/ 	.short	(.L_148 - .L_147)
.L_147:
        /*0054*/ 	.word	0x00000008
.L_148:


//--------------------- .nv.info._ZN7cutlass13device_kernelIN5flash11enable_sm90INS1_16FlashAttnFwdSm90INS1_25CollectiveMainloopFwdSm90ILi2EN4cute5tupleIJNS5_1CILi1EEES8_S8_EEENS6_IJNS7_ILi128EEESA_SA_EEELi128ENS_6half_tEfNS_4arch4Sm90ELb1ELb0ELb1ELb1ELb0ELb0ELb0ELb1ELb1ELb1ELb1ELb0EEENS1_21CollectiveEpilogueFwdISB_S9_SC_SE_Li256ELb1ELb1ELb1ELb0EEENS1_36VarlenDynamicPersistentTileSchedulerILi128ELi128ELi256ELi128ELb1ELb1ELb1ELb1ELb1ELb1EEEEEEEEEvNT_6ParamsE --------------------------
	.section	.nv.info._ZN7cutlass13device_kernelIN5flash11enable_sm90INS1_16FlashAttnFwdSm90INS1_25CollectiveMainloopFwdSm90ILi2EN4cute5tupleIJNS5_1CILi1EEES8_S8_EEENS6_IJNS7_ILi128EEESA_SA_EEELi128ENS_6half_tEfNS_4arch4Sm90ELb1ELb0ELb1ELb1ELb0ELb0ELb0ELb1ELb1ELb1ELb1ELb0EEENS1_21CollectiveEpilogueFwdISB_S9_SC_SE_Li256ELb1ELb1ELb1ELb0EEENS1_36VarlenDynamicPersistentTileSchedulerILi128ELi128ELi256ELi128ELb1ELb1ELb1ELb1ELb1ELb1EEEEEEEEEvNT_6ParamsE,"",@"SHT_CUDA_INFO"
	.sectionflags	@""
	.align	4


	//----- nvinfo : EIATTR_CUDA_API_VERSION
	.align		4
        /*0000*/ 	.byte	0x04, 0x37
        /*0002*/ 	.short	(.L_150 - .L_149)
.L_149:
        /*0004*/ 	.word	0x00000082


	//----- nvinfo : EIATTR_KPARAM_INFO
	.align		4
.L_150:
        /*0008*/ 	.byte	0x04, 0x17
        /*000a*/ 	.short	(.L_152 - .L_151)
.L_151:
        /*000c*/ 	.word	0x00000000
        /*0010*/ 	.short	0x0000
        /*0012*/ 	.short	0x0000
        /*0014*/ 	.byte	0x00, 0xf0, 0x01, 0x2a


	//----- nvinfo : EIATTR_SPARSE_MMA_MASK
	.align		4
.L_152:
        /*0018*/ 	.byte	0x03, 0x50
        /*001a*/ 	.short	0x0000


	//----- nvinfo : EIATTR_MAXREG_COUNT
	.align		4
        /*001c*/ 	.byte	0x03, 0x1b
        /*001e*/ 	.short	0x00a8


	//----- nvinfo : EIATTR_MERCURY_ISA_VERSION
	.align		4
        /*0020*/ 	.byte	0x03, 0x5f
        /*0022*/ 	.short	0x0101


	//----- nvinfo : EIATTR_VRC_CTA_INIT_COUNT
	.align		4
        /*0024*/ 	.byte	0x02, 0x4a
	.zero		1
	.zero		1


	//----- nvinfo : EIATTR_EXIT_INSTR_OFFSETS
	.align		4
        /*0028*/ 	.byte	0x04, 0x1c
        /*002a*/ 	.short	(.L_154 - .L_153)


	//   ....[0]....
.L_153:
        /*002c*/ 	.word	0x00000010


	//----- nvinfo : EIATTR_MAX_THREADS
	.align		4
.L_154:
        /*0030*/ 	.byte	0x04, 0x05
        /*0032*/ 	.short	(.L_156 - .L_155)
.L_155:
        /*0034*/ 	.word	0x00000180
        /*0038*/ 	.word	0x00000001
        /*003c*/ 	.word	0x00000001


	//----- nvinfo : EIATTR_CBANK_PARAM_SIZE
	.align		4
.L_156:
        /*0040*/ 	.byte	0x03, 0x19
        /*0042*/ 	.short	0x0a80


	//----- nvinfo : EIATTR_PARAM_CBANK
	.align		4
        /*0044*/ 	.byte	0x04, 0x0a
        /*0046*/ 	.short	(.L_158 - .L_157)
	.align		4
.L_157:
        /*0048*/ 	.word	index@(.nv.constant0._ZN7cutlass13device_kernelIN5flash11enable_sm90INS1_16FlashAttnFwdSm90INS1_25CollectiveMainloopFwdSm90ILi2EN4cute5tupleIJNS5_1CILi1EEES8_S8_EEENS6_IJNS7_ILi128EEESA_SA_EEELi128ENS_6half_tEfNS_4arch4Sm90ELb1ELb0ELb1ELb1ELb0ELb0ELb0ELb1ELb1ELb1ELb1ELb0EEENS1_21CollectiveEpilogueFwdISB_S9_SC_SE_Li256ELb1ELb1ELb1ELb0EEENS1_36VarlenDynamicPersistentTileSchedulerILi128ELi128ELi256ELi128ELb1ELb1ELb1ELb1ELb1ELb1EEEEEEEEEvNT_6ParamsE)
        /*004c*/ 	.short	0x0380
        /*004e*/ 	.short	0x0a80


	//----- nvinfo : EIATTR_SW_WAR
	.align		4
.L_158:
        /*0050*/ 	.byte	0x04, 0x36
        /*0052*/ 	.short	(.L_160 - .L_159)
.L_159:
        /*0054*/ 	.word	0x00000008
.L_160:


//--------------------- .nv.info._ZN7cutlass13device_kernelIN5flash11enable_sm90INS1_16FlashAttnFwdSm90INS1_25CollectiveMainloopFwdSm90ILi2EN4cute5tupleIJNS5_1CILi1EEES8_S8_EEENS6_IJNS7_ILi128EEESA_SA_EEELi128ENS_6half_tEfNS_4arch4Sm90ELb1ELb0ELb1ELb1ELb0ELb1ELb0ELb1ELb1ELb1ELb1ELb0EEENS1_21CollectiveEpilogueFwdISB_S9_SC_SE_Li256ELb1ELb1ELb1ELb0EEENS1_36VarlenDynamicPersistentTileSchedulerILi128ELi128ELi256ELi128ELb1ELb1ELb1ELb1ELb1ELb1EEEEEEEEEvNT_6ParamsE --------------------------
	.section	.nv.info._ZN7cutlass13device_kernelIN5flash11enable_sm90INS1_16FlashAttnFwdSm90INS1_25CollectiveMainloopFwdSm90ILi2EN4cute5tupleIJNS5_1CILi1EEES8_S8_EEENS6_IJNS7_ILi128EEESA_SA_EEELi128ENS_6half_tEfNS_4arch4Sm90ELb1ELb0ELb1ELb1ELb0ELb1ELb0ELb1ELb1ELb1ELb1ELb0EEENS1_21CollectiveEpilogueFwdISB_S9_SC_SE_Li256ELb1ELb1ELb1ELb0EEENS1_36VarlenDynamicPersistentTileSchedulerILi128ELi128ELi256ELi128ELb1ELb1ELb1ELb1ELb1ELb1EEEEEEEEEvNT_6ParamsE,"",@"SHT_CUDA_INFO"
	.sectionflags	@""
	.align	4


	//----- nvinfo : EIATTR_CUDA_API_VERSION
	.align		4
        /*0000*/ 	.byte	0x04, 0x37
        /*0002*/ 	.short	(.L_162 - .L_161)
.L_161:
        /*0004*/ 	.word	0x00000082


	//----- nvinfo : EIATTR_KPARAM_INFO
	.align		4
.L_162:
        /*0008*/ 	.byte	0x04, 0x17
        /*000a*/ 	.short	(.L_164 - .L_163)
.L_163:
        /*000c*/ 	.word	0x00000000
        /*0010*/ 	.short	0x0000
        /*0012*/ 	.short	0x0000
        /*0014*/ 	.byte	0x00, 0xf0, 0x01, 0x2a


	//----- nvinfo : EIATTR_SPARSE_MMA_MASK
	.align		4
.L_164:
        /*0018*/ 	.byte	0x03, 0x50
        /*001a*/ 	.short	0x0000


	//----- nvinfo : EIATTR_MAXREG_COUNT
	.align		4
        /*001c*/ 	.byte	0x03, 0x1b
        /*001e*/ 	.short	0x00a8


	//----- nvinfo : EIATTR_MERCURY_ISA_VERSION
	.align		4
        /*0020*/ 	.byte	0x03, 0x5f
        /*0022*/ 	.short	0x0101


	//----- nvinfo : EIATTR_VRC_CTA_INIT_COUNT
	.align		4
        /*0024*/ 	.byte	0x02, 0x4a
	.zero		1
	.zero		1


	//----- nvinfo : EIATTR_EXIT_INSTR_OFFSETS
	.align		4
        /*0028*/ 	.byte	0x04, 0x1c
        /*002a*/ 	.short	(.L_166 - .L_165)


	//   ....[0]....
.L_165:
        /*002c*/ 	.word	0x00000010


	//----- nvinfo : EIATTR_MAX_THREADS
	.align		4
.L_166:
        /*0030*/ 	.byte	0x04, 0x05
        /*0032*/ 	.short	(.L_168 - .L_167)
.L_167:
        /*0034*/ 	.word	0x00000180
        /*0038*/ 	.word	0x00000001
        /*003c*/ 	.word	0x00000001


	//----- nvinfo : EIATTR_CBANK_PARAM_SIZE
	.align		4
.L_168:
        /*0040*/ 	.byte	0x03, 0x19
        /*0042*/ 	.short	0x0a80


	//----- nvinfo : EIATTR_PARAM_CBANK
	.align		4
        /*0044*/ 	.byte	0x04, 0x0a
        /*0046*/ 	.short	(.L_170 - .L_169)
	.align		4
.L_169:
        /*0048*/ 	.word	index@(.nv.constant0._ZN7cutlass13device_kernelIN5flash11enable_sm90INS1_16FlashAttnFwdSm90INS1_25CollectiveMainloopFwdSm90ILi2EN4cute5tupleIJNS5_1CILi1EEES8_S8_EEENS6_IJNS7_ILi128EEESA_SA_EEELi128ENS_6half_tEfNS_4arch4Sm90ELb1ELb0ELb1ELb1ELb0ELb1ELb0ELb1ELb1ELb1ELb1ELb0EEENS1_21CollectiveEpilogueFwdISB_S9_SC_SE_Li256ELb1ELb1ELb1ELb0EEENS1_36VarlenDynamicPersistentTileSchedulerILi128ELi128ELi256ELi128ELb1ELb1ELb1ELb1ELb1ELb1EEEEEEEEEvNT_6ParamsE)
        /*004c*/ 	.short	0x0380
        /*004e*/ 	.short	0x0a80


	//----- nvinfo : EIATTR_SW_WAR
	.align		4
.L_170:
        /*0050*/ 	.byte	0x04, 0x36
        /*0052*/ 	.short	(.L_172 - .L_171)
.L_171:
        /*0054*/ 	.word	0x00000008
.L_172:


//--------------------- .nv.callgraph             --------------------------
	.section	.nv.callgraph,"",@"SHT_CUDA_CALLGRAPH"
	.align	4
	.sectionentsize	8
	.align		4
        /*0000*/ 	.word	0x00000000
	.align		4
        /*0004*/ 	.word	0xffffffff
	.align		4
        /*0008*/ 	.word	0x00000000
	.align		4
        /*000c*/ 	.word	0xfffffffe
	.align		4
        /*0010*/ 	.word	0x00000000
	.align		4
        /*0014*/ 	.word	0xfffffffd
	.align		4
        /*0018*/ 	.word	0x00000000
	.align		4
        /*001c*/ 	.word	0xfffffffc


//--------------------- .nv.constant4             --------------------------
	.section	.nv.constant4,"a",@progbits
	.align	8
	.align		8
.nv.constant4:
        /*0000*/ 	.dword	_ZN80_INTERNAL_156a6450_44_flash_fwd_hdim128_fp16_split_softcap_sm90_cu_49158569_30424cuda3std3__45__cpo5beginE
	.align		8
        /*0008*/ 	.dword	_ZN80_INTERNAL_156a6450_44_flash_fwd_hdim128_fp16_split_softcap_sm90_cu_49158569_30424cuda3std3__45__cpo3endE
	.align		8
        /*0010*/ 	.dword	_ZN80_INTERNAL_156a6450_44_flash_fwd_hdim128_fp16_split_softcap_sm90_cu_49158569_30424cuda3std3__45__cpo6cbeginE
	.align		8
        /*0018*/ 	.dword	_ZN80_INTERNAL_156a6450_44_flash_fwd_hdim128_fp16_split_softcap_sm90_cu_49158569_30424cuda3std3__45__cpo4cendE
	.align		8
        /*0020*/ 	.dword	_ZN80_INTERNAL_156a6450_44_flash_fwd_hdim128_fp16_split_softcap_sm90_cu_49158569_30424cuda3std3__482_GLOBAL__N__156a6450_44_flash_fwd_hdim128_fp16_split_softcap_sm90_cu_49158569_30426ignoreE
	.align		8
        /*0028*/ 	.dword	_ZN80_INTERNAL_156a6450_44_flash_fwd_hdim128_fp16_split_softcap_sm90_cu_49158569_30424cuda3std3__419piecewise_constructE
	.align		8
        /*0030*/ 	.dword	_ZN80_INTERNAL_156a6450_44_flash_fwd_hdim128_fp16_split_softcap_sm90_cu_49158569_30424cuda3std3__48in_placeE
	.align		8
        /*0038*/ 	.dword	_ZN80_INTERNAL_156a6450_44_flash_fwd_hdim128_fp16_split_softcap_sm90_cu_49158569_30424cuda3std6ranges3__45__cpo4swapE
	.align		8
        /*0040*/ 	.dword	_ZN80_INTERNAL_156a6450_44_flash_fwd_hdim128_fp16_split_softcap_sm90_cu_49158569_30424cuda3std6ranges3__45__cpo9iter_moveE
	.align		8
        /*0048*/ 	.dword	_ZN80_INTERNAL_156a6450_44_flash_fwd_hdim128_fp16_split_softcap_sm90_cu_49158569_30424cute7productE
	.align		8
        /*0050*/ 	.dword	_ZN80_INTERNAL_156a6450_44_flash_fwd_hdim128_fp16_split_softcap_sm90_cu_49158569_30424cute1_E


//--------------------- .text._ZN7cutlass13device_kernelIN5flash11enable_sm90INS1_16FlashAttnFwdSm90INS1_25CollectiveMainloopFwdSm90ILi2EN4cute5tupleIJNS5_1CILi1EEES8_S8_EEENS6_IJNS7_ILi128EEENS7_ILi176EEESA_EEELi128ENS_6half_tEfNS_4arch4Sm90ELb0ELb0ELb1ELb0ELb0ELb0ELb0ELb1ELb1ELb1ELb1ELb0EEENS1_21CollectiveEpilogueFwdINS6_IJSA_SA_SB_EEES9_SD_SF_Li256ELb0ELb1ELb1ELb0EEENS1_19SingleTileSchedulerILb0ELb1ELb1ELi128EEEEEEEEEvNT_6ParamsE --------------------------
	.section	.text._ZN7cutlass13device_kernelIN5flash11enable_sm90INS1_16FlashAttnFwdSm90INS1_25CollectiveMainloopFwdSm90ILi2EN4cute5tupleIJNS5_1CILi1EEES8_S8_EEENS6_IJNS7_ILi128EEENS7_ILi176EEESA_EEELi128ENS_6half_tEfNS_4arch4Sm90ELb0ELb0ELb1ELb0ELb0ELb0ELb0ELb1ELb1ELb1ELb1ELb0EEENS1_21CollectiveEpilogueFwdINS6_IJSA_SA_SB_EEES9_SD_SF_Li256ELb0ELb1ELb1ELb0EEENS1_19SingleTileSchedulerILb0ELb1ELb1ELi128EEEEEEEEEvNT_6ParamsE,"ax",@progbits
	.align	128
.text._ZN7cutlass13device_kernelIN5flash11enable_sm90INS1_16FlashAttnFwdSm90INS1_25CollectiveMainloopFwdSm90ILi2EN4cute5tupleIJNS5_1CILi1EEES8_S8_EEENS6_IJNS7_ILi128EEENS7_ILi176EEESA_EEELi128ENS_6half_tEfNS_4arch4Sm90ELb0ELb0ELb1ELb0ELb0ELb0ELb0ELb1ELb1ELb1ELb1ELb0EEENS1_21CollectiveEpilogueFwdINS6_IJSA_SA_SB_EEES9_SD_SF_Li256ELb0ELb1ELb1ELb0EEENS1_19SingleTileSchedulerILb0ELb1ELb1ELi128EEEEEEEEEvNT_6ParamsE:
        .type           _ZN7cutlass13device_kernelIN5flash11enable_sm90INS1_16FlashAttnFwdSm90INS1_25CollectiveMainloopFwdSm90ILi2EN4cute5tupleIJNS5_1CILi1EEES8_S8_EEENS6_IJNS7_ILi128EEENS7_ILi176EEESA_EEELi128ENS_6half_tEfNS_4arch4Sm90ELb0ELb0ELb1ELb0ELb0ELb0ELb0ELb1ELb1ELb1ELb1ELb0EEENS1_21CollectiveEpilogueFwdINS6_IJSA_SA_SB_EEES9_SD_SF_Li256ELb0ELb1ELb1ELb0EEENS1_19SingleTileSchedulerILb0ELb1ELb1ELi128EEEEEEEEEvNT_6ParamsE,@function
        .size           _ZN7cutlass13device_kernelIN5flash11enable_sm90INS1_16FlashAttnFwdSm90INS1_25CollectiveMainloopFwdSm90ILi2EN4cute5tupleIJNS5_1CILi1EEES8_S8_EEENS6_IJNS7_ILi128EEENS7_ILi176EEESA_EEELi128ENS_6half_tEfNS_4arch4Sm90ELb0ELb0ELb1ELb0ELb0ELb0ELb0ELb1ELb1ELb1ELb1ELb0EEENS1_21CollectiveEpilogueFwdINS6_IJSA_SA_SB_EEES9_SD_SF_Li256ELb0ELb1ELb1ELb0EEENS1_19SingleTileSchedulerILb0ELb1ELb1ELi128EEEEEEEEEvNT_6ParamsE,(.L_x_9 - _ZN7cutlass13device_kernelIN5flash11enable_sm90INS1_16FlashAttnFwdSm90INS1_25CollectiveMainloopFwdSm90ILi2EN4cute5tupleIJNS5_1CILi1EEES8_S8_EEENS6_IJNS7_ILi128EEENS7_ILi176EEESA_EEELi128ENS_6half_tEfNS_4arch4Sm90ELb0ELb0ELb1ELb0ELb0ELb0ELb0ELb1ELb1ELb1ELb1ELb0EEENS1_21CollectiveEpilogueFwdINS6_IJSA_SA_SB_EEES9_SD_SF_Li256ELb0ELb1ELb1ELb0EEENS1_19SingleTileSchedulerILb0ELb1ELb1ELi128EEEEEEEEEvNT_6ParamsE)
        .other          _ZN7cutlass13device_kernelIN5flash11enable_sm90INS1_16FlashAttnFwdSm90INS1_25CollectiveMainloopFwdSm90ILi2EN4cute5tupleIJNS5_1CILi1EEES8_S8_EEENS6_IJNS7_ILi128EEENS7_ILi176EEESA_EEELi128ENS_6half_tEfNS_4arch4Sm90ELb0ELb0ELb1ELb0ELb0ELb0ELb0ELb1ELb1ELb1ELb1ELb0EEENS1_21CollectiveEpilogueFwdINS6_IJSA_SA_SB_EEES9_SD_SF_Li256ELb0ELb1ELb1ELb0EEENS1_19SingleTileSchedulerILb0ELb1ELb1ELi128EEEEEEEEEvNT_6ParamsE,@"STO_CUDA_ENTRY STV_DEFAULT"
_ZN7cutlass13device_kernelIN5flash11enable_sm90INS1_16FlashAttnFwdSm90INS1_25CollectiveMainloopFwdSm90ILi2EN4cute5tupleIJNS5_1CILi1EEES8_S8_EEENS6_IJNS7_ILi128EEENS7_ILi176EEESA_EEELi128ENS_6half_tEfNS_4arch4Sm90ELb0ELb0ELb1ELb0ELb0ELb0ELb0ELb1ELb1ELb1ELb1ELb0EEENS1_21CollectiveEpilogueFwdINS6_IJSA_SA_SB_EEES9_SD_SF_Li256ELb0ELb1ELb1ELb0EEENS1_19SingleTileSchedulerILb0ELb1ELb1ELi128EEEEEEEEEvNT_6ParamsE:
[----:B------:R-:W-:Y:S01]  /*0000*/  LDC R1, c[0x0][0x37c] ;  /* 0x0000df00ff017b82 */ /* 0x000fe20000000800 */
[----:B------:R-:W-:Y:S05]  /*0010*/  EXIT ;  /* 0x000000000000794d */ /* 0x000fea0003800000 */
.L_x_0:
[----:B------:R-:W-:-:S00]  /*0020*/  BRA `(.L_x_0) ;  /* 0xfffffffc00fc7947 */ /* 0x000fc0000383ffff */
[----:B------:R-:W-:-:S00]  /*0030*/  NOP ;  /* 0x0000000000007918 */ /* 0x000fc00000000000 */
        /* <DEDUP_REMOVED lines=12> */
.L_x_9:


//--------------------- .text._ZN7cutlass13device_kernelIN5flash11enable_sm90INS1_16FlashAttnFwdSm90INS1_25CollectiveMainloopFwdSm90ILi2EN4cute5tupleIJNS5_1CILi1EEES8_S8_EEENS6_IJNS7_ILi128EEENS7_ILi176EEESA_EEELi128ENS_6half_tEfNS_4arch4Sm90ELb0ELb0ELb1ELb1ELb0ELb0ELb0ELb1ELb1ELb1ELb1ELb0EEENS1_21CollectiveEpilogueFwdINS6_IJSA_SA_SB_EEES9_SD_SF_Li256ELb1ELb1ELb1ELb0EEENS1_36VarlenDynamicPersistentTileSchedulerILi128ELi176ELi256ELi128ELb1ELb1ELb1ELb0ELb1ELb1EEEEEEEEEvNT_6ParamsE --------------------------
	.section	.text._ZN7cutlass13device_kernelIN5flash11enable_sm90INS1_16FlashAttnFwdSm90INS1_25CollectiveMainloopFwdSm90ILi2EN4cute5tupleIJNS5_1CILi1EEES8_S8_EEENS6_IJNS7_ILi128EEENS7_ILi176EEESA_EEELi128ENS_6half_tEfNS_4arch4Sm90ELb0ELb0ELb1ELb1ELb0ELb0ELb0ELb1ELb1ELb1ELb1ELb0EEENS1_21CollectiveEpilogueFwdINS6_IJSA_SA_SB_EEES9_SD_SF_Li256ELb1ELb1ELb1ELb0EEENS1_36VarlenDynamicPersistentTileSchedulerILi128ELi176ELi256ELi128ELb1ELb1ELb1ELb0ELb1ELb1EEEEEEEEEvNT_6ParamsE,"ax",@progbits
	.align	128
.text._ZN7cutlass13device_kernelIN5flash11enable_sm90INS1_16FlashAttnFwdSm90INS1_25CollectiveMainloopFwdSm90ILi2EN4cute5tupleIJNS5_1CILi1EEES8_S8_EEENS6_IJNS7_ILi128EEENS7_ILi176EEESA_EEELi128ENS_6half_tEfNS_4arch4Sm90ELb0ELb0ELb1ELb1ELb0ELb0ELb0ELb1ELb1ELb1ELb1ELb0EEENS1_21CollectiveEpilogueFwdINS6_IJSA_SA_SB_EEES9_SD_SF_Li256ELb1ELb1ELb1ELb0EEENS1_36VarlenDynamicPersistentTileSchedulerILi128ELi176ELi256ELi128ELb1ELb1ELb1ELb0ELb1ELb1EEEEEEEEEvNT_6ParamsE:
        .type           _ZN7cutlass13device_kernelIN5flash11enable_sm90INS1_16FlashAttnFwdSm90INS1_25CollectiveMainloopFwdSm90ILi2EN4cute5tupleIJNS5_1CILi1EEES8_S8_EEENS6_IJNS7_ILi128EEENS7_ILi176EEESA_EEELi128ENS_6half_tEfNS_4arch4Sm90ELb0ELb0ELb1ELb1ELb0ELb0ELb0ELb1ELb1ELb1ELb1ELb0EEENS1_21CollectiveEpilogueFwdINS6_IJSA_SA_SB_EEES9_SD_SF_Li256ELb1ELb1ELb1ELb0EEENS1_36VarlenDynamicPersistentTileSchedulerILi128ELi176ELi256ELi128ELb1ELb1ELb1ELb0ELb1ELb1EEEEEEEEEvNT_6ParamsE,@function
        .size           _ZN7cutlass13device_kernelIN5flash11enable_sm90INS1_16FlashAttnFwdSm90INS1_25CollectiveMainloopFwdSm90ILi2EN4cute5tupleIJNS5_1CILi1EEES8_S8_EEENS6_IJNS7_ILi128EEENS7_ILi176EEESA_EEELi128ENS_6half_tEfNS_4arch4Sm90ELb0ELb0ELb1ELb1ELb0ELb0ELb0ELb1ELb1ELb1ELb1ELb0EEENS1_21CollectiveEpilogueFwdINS6_IJSA_SA_SB_EEES9_SD_SF_Li256ELb1ELb1ELb1ELb0EEENS1_36VarlenDynamicPersistentTileSchedulerILi128ELi176ELi256ELi128ELb1ELb1ELb1ELb0ELb1ELb1EEEEEEEEEvNT_6ParamsE,(.L_x_10 - _ZN7cutlass13device_kernelIN5flash11enable_sm90INS1_16FlashAttnFwdSm90INS1_25CollectiveMainloopFwdSm90ILi2EN4cute5tupleIJNS5_1CILi1EEES8_S8_EEENS6_IJNS7_ILi128EEENS7_ILi176EEESA_EEELi128ENS_6half_tEfNS_4arch4Sm90ELb0ELb0ELb1ELb1ELb0ELb0ELb0ELb1ELb1ELb1ELb1ELb0EEENS1_21CollectiveEpilogueFwdINS6_IJSA_SA_SB_EEES9_SD_SF_Li256ELb1ELb1ELb1ELb0EEENS1_36VarlenDynamicPersistentTileSchedulerILi128ELi176ELi256ELi128ELb1ELb1ELb1ELb0ELb1ELb1EEEEEEEEEvNT_6ParamsE)
        .other          _ZN7cutlass13device_kernelIN5flash11enable_sm90INS1_16FlashAttnFwdSm90INS1_25CollectiveMainloopFwdSm90ILi2EN4cute5tupleIJNS5_1CILi1EEES8_S8_EEENS6_IJNS7_ILi128EEENS7_ILi176EEESA_EEELi128ENS_6half_tEfNS_4arch4Sm90ELb0ELb0ELb1ELb1ELb0ELb0ELb0ELb1ELb1ELb1ELb1ELb0EEENS1_21CollectiveEpilogueFwdINS6_IJSA_SA_SB_EEES9_SD_SF_Li256ELb1ELb1ELb1ELb0EEENS1_36VarlenDynamicPersistentTileSchedulerILi128ELi176ELi256ELi128ELb1ELb1ELb1ELb0ELb1ELb1EEEEEEEEEvNT_6ParamsE,@"STO_CUDA_ENTRY STV_DEFAULT"
_ZN7cutlass13device_kernelIN5flash11enable_sm90INS1_16FlashAttnFwdSm90INS1_25CollectiveMainloopFwdSm90ILi2EN4cute5tupleIJNS5_1CILi1EEES8_S8_EEENS6_IJNS7_ILi128EEENS7_ILi176EEESA_EEELi128ENS_6half_tEfNS_4arch4Sm90ELb0ELb0ELb1ELb1ELb0ELb0ELb0ELb1ELb1ELb1ELb1ELb0EEENS1_21CollectiveEpilogueFwdINS6_IJSA_SA_SB_EEES9_SD_SF_Li256ELb1ELb1ELb1ELb0EEENS1_36VarlenDynamicPersistentTileSchedulerILi128ELi176ELi256ELi128ELb1ELb1ELb1ELb0ELb1ELb1EEEEEEEEEvNT_6ParamsE:
[----:B------:R-:W-:Y:S01]  /*0000*/  LDC R1, c[0x0][0x37c] ;  /* 0x0000df00ff017b82 */ /* 0x000fe20000000800 */
[----:B------:R-:W-:Y:S05]  /*0010*/  EXIT ;  /* 0x000000000000794d */ /* 0x000fea0003800000 */
.L_x_1:
        /* <DEDUP_REMOVED lines=14> */
.L_x_10:


//--------------------- .text._ZN7cutlass13device_kernelIN5flash11enable_sm90INS1_16FlashAttnFwdSm90INS1_25CollectiveMainloopFwdSm90ILi2EN4cute5tupleIJNS5_1CILi1EEES8_S8_EEENS6_IJNS7_ILi128EEENS7_ILi176EEESA_EEELi128ENS_6half_tEfNS_4arch4Sm90ELb0ELb0ELb1ELb1ELb0ELb1ELb0ELb1ELb1ELb1ELb1ELb0EEENS1_21CollectiveEpilogueFwdINS6_IJSA_SA_SB_EEES9_SD_SF_Li256ELb1ELb1ELb1ELb0EEENS1_36VarlenDynamicPersistentTileSchedulerILi128ELi176ELi256ELi128ELb1ELb1ELb1ELb0ELb1ELb1EEEEEEEEEvNT_6ParamsE --------------------------
	.section	.text._ZN7cutlass13device_kernelIN5flash11enable_sm90INS1_16FlashAttnFwdSm90INS1_25CollectiveMainloopFwdSm90ILi2EN4cute5tupleIJNS5_1CILi1EEES8_S8_EEENS6_IJNS7_ILi128EEENS7_ILi176EEESA_EEELi128ENS_6half_tEfNS_4arch4Sm90ELb0ELb0ELb1ELb1ELb0ELb1ELb0ELb1ELb1ELb1ELb1ELb0EEENS1_21CollectiveEpilogueFwdINS6_IJSA_SA_SB_EEES9_SD_SF_Li256ELb1ELb1ELb1ELb0EEENS1_36VarlenDynamicPersistentTileSchedulerILi128ELi176ELi256ELi128ELb1ELb1ELb1ELb0ELb1ELb1EEEEEEEEEvNT_6ParamsE,"ax",@progbits
	.align	128
.text._ZN7cutlass13device_kernelIN5flash11enable_sm90INS1_16FlashAttnFwdSm90INS1_25CollectiveMainloopFwdSm90ILi2EN4cute5tupleIJNS5_1CILi1EEES8_S8_EEENS6_IJNS7_ILi128EEENS7_ILi176EEESA_EEELi128ENS_6half_tEfNS_4arch4Sm90ELb0ELb0ELb1ELb1ELb0ELb1ELb0ELb1ELb1ELb1ELb1ELb0EEENS1_21CollectiveEpilogueFwdINS6_IJSA_SA_SB_EEES9_SD_SF_Li256ELb1ELb1ELb1ELb0EEENS1_36VarlenDynamicPersistentTileSchedulerILi128ELi176ELi256ELi128ELb1ELb1ELb1ELb0ELb1ELb1EEEEEEEEEvNT_6ParamsE:
        .type           _ZN7cutlass13device_kernelIN5flash11enable_sm90INS1_16FlashAttnFwdSm90INS1_25CollectiveMainloopFwdSm90ILi2EN4cute5tupleIJNS5_1CILi1EEES8_S8_EEENS6_IJNS7_ILi128EEENS7_ILi176EEESA_EEELi128ENS_6half_tEfNS_4arch4Sm90ELb0ELb0ELb1ELb1ELb0ELb1ELb0ELb1ELb1ELb1ELb1ELb0EEENS1_21CollectiveEpilogueFwdINS6_IJSA_SA_SB_EEES9_SD_SF_Li256ELb1ELb1ELb1ELb0EEENS1_36VarlenDynamicPersistentTileSchedulerILi128ELi176ELi256ELi128ELb1ELb1ELb1ELb0ELb1ELb1EEEEEEEEEvNT_6ParamsE,@function
        .size           _ZN7cutlass13device_kernelIN5flash11enable_sm90INS1_16FlashAttnFwdSm90INS1_25CollectiveMainloopFwdSm90ILi2EN4cute5tupleIJNS5_1CILi1EEES8_S8_EEENS6_IJNS7_ILi128EEENS7_ILi176EEESA_EEELi128ENS_6half_tEfNS_4arch4Sm90ELb0ELb0ELb1ELb1ELb0ELb1ELb0ELb1ELb1ELb1ELb1ELb0EEENS1_21CollectiveEpilogueFwdINS6_IJSA_SA_SB_EEES9_SD_SF_Li256ELb1ELb1ELb1ELb0EEENS1_36VarlenDynamicPersistentTileSchedulerILi128ELi176ELi256ELi128ELb1ELb1ELb1ELb0ELb1ELb1EEEEEEEEEvNT_6ParamsE,(.L_x_11 - _ZN7cutlass13device_kernelIN5flash11enable_sm90INS1_16FlashAttnFwdSm90INS1_25CollectiveMainloopFwdSm90ILi2EN4cute5tupleIJNS5_1CILi1EEES8_S8_EEENS6_IJNS7_ILi128EEENS7_ILi176EEESA_EEELi128ENS_6half_tEfNS_4arch4Sm90ELb0ELb0ELb1ELb1ELb0ELb1ELb0ELb1ELb1ELb1ELb1ELb0EEENS1_21CollectiveEpilogueFwdINS6_IJSA_SA_SB_EEES9_SD_SF_Li256ELb1ELb1ELb1ELb0EEENS1_36VarlenDynamicPersistentTileSchedulerILi128ELi176ELi256ELi128ELb1ELb1ELb1ELb0ELb1ELb1EEEEEEEEEvNT_6ParamsE)
        .other          _ZN7cutlass13device_kernelIN5flash11enable_sm90INS1_16FlashAttnFwdSm90INS1_25CollectiveMainloopFwdSm90ILi2EN4cute5tupleIJNS5_1CILi1EEES8_S8_EEENS6_IJNS7_ILi128EEENS7_ILi176EEESA_EEELi128ENS_6half_tEfNS_4arch4Sm90ELb0ELb0ELb1ELb1ELb0ELb1ELb0ELb1ELb1ELb1ELb1ELb0EEENS1_21CollectiveEpilogueFwdINS6_IJSA_SA_SB_EEES9_SD_SF_Li256ELb1ELb1ELb1ELb0EEENS1_36VarlenDynamicPersistentTileSchedulerILi128ELi176ELi256ELi128ELb1ELb1ELb1ELb0ELb1ELb1EEEEEEEEEvNT_6ParamsE,@"STO_CUDA_ENTRY STV_DEFAULT"
_ZN7cutlass13device_kernelIN5flash11enable_sm90INS1_16FlashAttnFwdSm90INS1_25CollectiveMainloopFwdSm90ILi2EN4cute5tupleIJNS5_1CILi1EEES8_S8_EEENS6_IJNS7_ILi128EEENS7_ILi176EEESA_EEELi128ENS_6half_tEfNS_4arch4Sm90ELb0ELb0ELb1ELb1ELb0ELb1ELb0ELb1ELb1ELb1ELb1ELb0EEENS1_21CollectiveEpilogueFwdINS6_IJSA_SA_SB_EEES9_SD_SF_Li256ELb1ELb1ELb1ELb0EEENS1_36VarlenDynamicPersistentTileSchedulerILi128ELi176ELi256ELi128ELb1ELb1ELb1ELb0ELb1ELb1EEEEEEEEEvNT_6ParamsE:
[----:B------:R-:W-:Y:S01]  /*0000*/  LDC R1, c[0x0][0x37c] ;  /* 0x0000df00ff017b82 */ /* 0x000fe20000000800 */
[----:B------:R-:W-:Y:S05]  /*0010*/  EXIT ;  /* 0x000000000000794d */ /* 0x000fea0003800000 */
.L_x_2:
        /* <DEDUP_REMOVED lines=14> */
.L_x_11:


//--------------------- .text._ZN7cutlass13device_kernelIN5flash11enable_sm90INS1_16FlashAttnFwdSm90INS1_25CollectiveMainloopFwdSm90ILi2EN4cute5tupleIJNS5_1CILi1EEES8_S8_EEENS6_IJNS7_ILi128EEESA_SA_EEELi128ENS_6half_tEfNS_4arch4Sm90ELb0ELb1ELb1ELb0ELb0ELb0ELb0ELb1ELb1ELb1ELb1ELb0EEENS1_21CollectiveEpilogueFwdISB_S9_SC_SE_Li256ELb0ELb1ELb1ELb0EEENS1_19SingleTileSchedulerILb0ELb1ELb1ELi128EEEEEEEEEvNT_6ParamsE --------------------------
	.section	.text._ZN7cutlass13device_kernelIN5flash11enable_sm90INS1_16FlashAttnFwdSm90INS1_25CollectiveMainloopFwdSm90ILi2EN4cute5tupleIJNS5_1CILi1EEES8_S8_EEENS6_IJNS7_ILi128EEESA_SA_EEELi128ENS_6half_tEfNS_4arch4Sm90ELb0ELb1ELb1ELb0ELb0ELb0ELb0ELb1ELb1ELb1ELb1ELb0EEENS1_21CollectiveEpilogueFwdISB_S9_SC_SE_Li256ELb0ELb1ELb1ELb0EEENS1_19SingleTileSchedulerILb0ELb1ELb1ELi128EEEEEEEEEvNT_6ParamsE,"ax",@progbits
	.align	128
.text._ZN7cutlass13device_kernelIN5flash11enable_sm90INS1_16FlashAttnFwdSm90INS1_25CollectiveMainloopFwdSm90ILi2EN4cute5tupleIJNS5_1CILi1EEES8_S8_EEENS6_IJNS7_ILi128EEESA_SA_EEELi128ENS_6half_tEfNS_4arch4Sm90ELb0ELb1ELb1ELb0ELb0ELb0ELb0ELb1ELb1ELb1ELb1ELb0EEENS1_21CollectiveEpilogueFwdISB_S9_SC_SE_Li256ELb0ELb1ELb1ELb0EEENS1_19SingleTileSchedulerILb0ELb1ELb1ELi128EEEEEEEEEvNT_6ParamsE:
        .type           _ZN7cutlass13device_kernelIN5flash11enable_sm90INS1_16FlashAttnFwdSm90INS1_25CollectiveMainloopFwdSm90ILi2EN4cute5tupleIJNS5_1CILi1EEES8_S8_EEENS6_IJNS7_ILi128EEESA_SA_EEELi128ENS_6half_tEfNS_4arch4Sm90ELb0ELb1ELb1ELb0ELb0ELb0ELb0ELb1ELb1ELb1ELb1ELb0EEENS1_21CollectiveEpilogueFwdISB_S9_SC_SE_Li256ELb0ELb1ELb1ELb0EEENS1_19SingleTileSchedulerILb0ELb1ELb1ELi128EEEEEEEEEvNT_6ParamsE,@function
        .size           _ZN7cutlass13device_kernelIN5flash11enable_sm90INS1_16FlashAttnFwdSm90INS1_25CollectiveMainloopFwdSm90ILi2EN4cute5tupleIJNS5_1CILi1EEES8_S8_EEENS6_IJNS7_ILi128EEESA_SA_EEELi128ENS_6half_tEfNS_4arch4Sm90ELb0ELb1ELb1ELb0ELb0ELb0ELb0ELb1ELb1ELb1ELb1ELb0EEENS1_21CollectiveEpilogueFwdISB_S9_SC_SE_Li256ELb0ELb1ELb1ELb0EEENS1_19SingleTileSchedulerILb0ELb1ELb1ELi128EEEEEEEEEvNT_6ParamsE,(.L_x_12 - _ZN7cutlass13device_kernelIN5flash11enable_sm90INS1_16FlashAttnFwdSm90INS1_25CollectiveMainloopFwdSm90ILi2EN4cute5tupleIJNS5_1CILi1EEES8_S8_EEENS6_IJNS7_ILi128EEESA_SA_EEELi128ENS_6half_tEfNS_4arch4Sm90ELb0ELb1ELb1ELb0ELb0ELb0ELb0ELb1ELb1ELb1ELb1ELb0EEENS1_21CollectiveEpilogueFwdISB_S9_SC_SE_Li256ELb0ELb1ELb1ELb0EEENS1_19SingleTileSchedulerILb0ELb1ELb1ELi128EEEEEEEEEvNT_6ParamsE)
        .other          _ZN7cutlass13device_kernelIN5flash11enable_sm90INS1_16FlashAttnFwdSm90INS1_25CollectiveMainloopFwdSm90ILi2EN4cute5tupleIJNS5_1CILi1EEES8_S8_EEENS6_IJNS7_ILi128EEESA_SA_EEELi128ENS_6half_tEfNS_4arch4Sm90ELb0ELb1ELb1ELb0ELb0ELb0ELb0ELb1ELb1ELb1ELb1ELb0EEENS1_21CollectiveEpilogueFwdISB_S9_SC_SE_Li256ELb0ELb1ELb1ELb0EEENS1_19SingleTileSchedulerILb0ELb1ELb1ELi128EEEEEEEEEvNT_6ParamsE,@"STO_CUDA_ENTRY STV_DEFAULT"
_ZN7cutlass13device_kernelIN5flash11enable_sm90INS1_16FlashAttnFwdSm90INS1_25CollectiveMainloopFwdSm90ILi2EN4cute5tupleIJNS5_1CILi1EEES8_S8_EEENS6_IJNS7_ILi128EEESA_SA_EEELi128ENS_6half_tEfNS_4arch4Sm90ELb0ELb1ELb1ELb0ELb0ELb0ELb0ELb1ELb1ELb1ELb1ELb0EEENS1_21CollectiveEpilogueFwdISB_S9_SC_SE_Li256ELb0ELb1ELb1ELb0EEENS1_19SingleTileSchedulerILb0ELb1ELb1ELi128EEEEEEEEEvNT_6ParamsE:
[----:B------:R-:W-:Y:S01]  /*0000*/  LDC R1, c[0x0][0x37c] ;  /* 0x0000df00ff017b82 */ /* 0x000fe20000000800 */
[----:B------:R-:W-:Y:S05]  /*0010*/  EXIT ;  /* 0x000000000000794d */ /* 0x000fea0003800000 */
.L_x_3:
        /* <DEDUP_REMOVED lines=14> */
.L_x_12:


//--------------------- .text._ZN7cutlass13device_kernelIN5flash11enable_sm90INS1_16FlashAttnFwdSm90INS1_25CollectiveMainloopFwdSm90ILi2EN4cute5tupleIJNS5_1CILi1EEES8_S8_EEENS6_IJNS7_ILi128EEESA_SA_EEELi128ENS_6half_tEfNS_4arch4Sm90ELb0ELb1ELb1ELb1ELb0ELb0ELb0ELb1ELb1ELb1ELb1ELb0EEENS1_21CollectiveEpilogueFwdISB_S9_SC_SE_Li256ELb1ELb1ELb1ELb0EEENS1_36VarlenDynamicPersistentTileSchedulerILi128ELi128ELi256ELi128ELb1ELb1ELb1ELb1ELb0ELb1EEEEEEEEEvNT_6ParamsE --------------------------
	.section	.text._ZN7cutlass13device_kernelIN5flash11enable_sm90INS1_16FlashAttnFwdSm90INS1_25CollectiveMainloopFwdSm90ILi2EN4cute5tupleIJNS5_1CILi1EEES8_S8_EEENS6_IJNS7_ILi128EEESA_SA_EEELi128ENS_6half_tEfNS_4arch4Sm90ELb0ELb1ELb1ELb1ELb0ELb0ELb0ELb1ELb1ELb1ELb1ELb0EEENS1_21CollectiveEpilogueFwdISB_S9_SC_SE_Li256ELb1ELb1ELb1ELb0EEENS1_36VarlenDynamicPersistentTileSchedulerILi128ELi128ELi256ELi128ELb1ELb1ELb1ELb1ELb0ELb1EEEEEEEEEvNT_6ParamsE,"ax",@progbits
	.align	128
.text._ZN7cutlass13device_kernelIN5flash11enable_sm90INS1_16FlashAttnFwdSm90INS1_25CollectiveMainloopFwdSm90ILi2EN4cute5tupleIJNS5_1CILi1EEES8_S8_EEENS6_IJNS7_ILi128EEESA_SA_EEELi128ENS_6half_tEfNS_4arch4Sm90ELb0ELb1ELb1ELb1ELb0ELb0ELb0ELb1ELb1ELb1ELb1ELb0EEENS1_21CollectiveEpilogueFwdISB_S9_SC_SE_Li256ELb1ELb1ELb1ELb0EEENS1_36VarlenDynamicPersistentTileSchedulerILi128ELi128ELi256ELi128ELb1ELb1ELb1ELb1ELb0ELb1EEEEEEEEEvNT_6ParamsE:
        .type           _ZN7cutlass13device_kernelIN5flash11enable_sm90INS1_16FlashAttnFwdSm90INS1_25CollectiveMainloopFwdSm90ILi2EN4cute5tupleIJNS5_1CILi1EEES8_S8_EEENS6_IJNS7_ILi128EEESA_SA_EEELi128ENS_6half_tEfNS_4arch4Sm90ELb0ELb1ELb1ELb1ELb0ELb0ELb0ELb1ELb1ELb1ELb1ELb0EEENS1_21CollectiveEpilogueFwdISB_S9_SC_SE_Li256ELb1ELb1ELb1ELb0EEENS1_36VarlenDynamicPersistentTileSchedulerILi128ELi128ELi256ELi128ELb1ELb1ELb1ELb1ELb0ELb1EEEEEEEEEvNT_6ParamsE,@function
        .size           _ZN7cutlass13device_kernelIN5flash11enable_sm90INS1_16FlashAttnFwdSm90INS1_25CollectiveMainloopFwdSm90ILi2EN4cute5tupleIJNS5_1CILi1EEES8_S8_EEENS6_IJNS7_ILi128EEESA_SA_EEELi128ENS_6half_tEfNS_4arch4Sm90ELb0ELb1ELb1ELb1ELb0ELb0ELb0ELb1ELb1ELb1ELb1ELb0EEENS1_21CollectiveEpilogueFwdISB_S9_SC_SE_Li256ELb1ELb1ELb1ELb0EEENS1_36VarlenDynamicPersistentTileSchedulerILi128ELi128ELi256ELi128ELb1ELb1ELb1ELb1ELb0ELb1EEEEEEEEEvNT_6ParamsE,(.L_x_13 - _ZN7cutlass13device_kernelIN5flash11enable_sm90INS1_16FlashAttnFwdSm90INS1_25CollectiveMainloopFwdSm90ILi2EN4cute5tupleIJNS5_1CILi1EEES8_S8_EEENS6_IJNS7_ILi128EEESA_SA_EEELi128ENS_6half_tEfNS_4arch4Sm90ELb0ELb1ELb1ELb1ELb0ELb0ELb0ELb1ELb1ELb1ELb1ELb0EEENS1_21CollectiveEpilogueFwdISB_S9_SC_SE_Li256ELb1ELb1ELb1ELb0EEENS1_36VarlenDynamicPersistentTileSchedulerILi128ELi128ELi256ELi128ELb1ELb1ELb1ELb1ELb0ELb1EEEEEEEEEvNT_6ParamsE)
        .other          _ZN7cutlass13device_kernelIN5flash11enable_sm90INS1_16FlashAttnFwdSm90INS1_25CollectiveMainloopFwdSm90ILi2EN4cute5tupleIJNS5_1CILi1EEES8_S8_EEENS6_IJNS7_ILi128EEESA_SA_EEELi128ENS_6half_tEfNS_4arch4Sm90ELb0ELb1ELb1ELb1ELb0ELb0ELb0ELb1ELb1ELb1ELb1ELb0EEENS1_21CollectiveEpilogueFwdISB_S9_SC_SE_Li256ELb1ELb1ELb1ELb0EEENS1_36VarlenDynamicPersistentTileSchedulerILi128ELi128ELi256ELi128ELb1ELb1ELb1ELb1ELb0ELb1EEEEEEEEEvNT_6ParamsE,@"STO_CUDA_ENTRY STV_DEFAULT"
_ZN7cutlass13device_kernelIN5flash11enable_sm90INS1_16FlashAttnFwdSm90INS1_25CollectiveMainloopFwdSm90ILi2EN4cute5tupleIJNS5_1CILi1EEES8_S8_EEENS6_IJNS7_ILi128EEESA_SA_EEELi128ENS_6half_tEfNS_4arch4Sm90ELb0ELb1ELb1ELb1ELb0ELb0ELb0ELb1ELb1ELb1ELb1ELb0EEENS1_21CollectiveEpilogueFwdISB_S9_SC_SE_Li256ELb1ELb1ELb1ELb0EEENS1_36VarlenDynamicPersistentTileSchedulerILi128ELi128ELi256ELi128ELb1ELb1ELb1ELb1ELb0ELb1EEEEEEEEEvNT_6ParamsE:
[----:B------:R-:W-:Y:S01]  /*0000*/  LDC R1, c[0x0][0x37c] ;  /* 0x0000df00ff017b82 */ /* 0x000fe20000000800 */
[----:B------:R-:W-:Y:S05]  /*0010*/  EXIT ;  /* 0x000000000000794d */ /* 0x000fea0003800000 */
.L_x_4:
        /* <DEDUP_REMOVED lines=14> */
.L_x_13:


//--------------------- .text._ZN7cutlass13device_kernelIN5flash11enable_sm90INS1_16FlashAttnFwdSm90INS1_25CollectiveMainloopFwdSm90ILi2EN4cute5tupleIJNS5_1CILi1EEES8_S8_EEENS6_IJNS7_ILi128EEESA_SA_EEELi128ENS_6half_tEfNS_4arch4Sm90ELb0ELb1ELb1ELb1ELb0ELb1ELb0ELb1ELb1ELb1ELb1ELb0EEENS1_21CollectiveEpilogueFwdISB_S9_SC_SE_Li256ELb1ELb1ELb1ELb0EEENS1_36VarlenDynamicPersistentTileSchedulerILi128ELi128ELi256ELi128ELb1ELb1ELb1ELb1ELb0ELb1EEEEEEEEEvNT_6ParamsE --------------------------
	.section	.text._ZN7cutlass13device_kernelIN5flash11enable_sm90INS1_16FlashAttnFwdSm90INS1_25CollectiveMainloopFwdSm90ILi2EN4cute5tupleIJNS5_1CILi1EEES8_S8_EEENS6_IJNS7_ILi128EEESA_SA_EEELi128ENS_6half_tEfNS_4arch4Sm90ELb0ELb1ELb1ELb1ELb0ELb1ELb0ELb1ELb1ELb1ELb1ELb0EEENS1_21CollectiveEpilogueFwdISB_S9_SC_SE_Li256ELb1ELb1ELb1ELb0EEENS1_36VarlenDynamicPersistentTileSchedulerILi128ELi128ELi256ELi128ELb1ELb1ELb1ELb1ELb0ELb1EEEEEEEEEvNT_6ParamsE,"ax",@progbits
	.align	128
.text._ZN7cutlass13device_kernelIN5flash11enable_sm90INS1_16FlashAttnFwdSm90INS1_25CollectiveMainloopFwdSm90ILi2EN4cute5tupleIJNS5_1CILi1EEES8_S8_EEENS6_IJNS7_ILi128EEESA_SA_EEELi128ENS_6half_tEfNS_4arch4Sm90ELb0ELb1ELb1ELb1ELb0ELb1ELb0ELb1ELb1ELb1ELb1ELb0EEENS1_21CollectiveEpilogueFwdISB_S9_SC_SE_Li256ELb1ELb1ELb1ELb0EEENS1_36VarlenDynamicPersistentTileSchedulerILi128ELi128ELi256ELi128ELb1ELb1ELb1ELb1ELb0ELb1EEEEEEEEEvNT_6ParamsE:
        .type           _ZN7cutlass13device_kernelIN5flash11enable_sm90INS1_16FlashAttnFwdSm90INS1_25CollectiveMainloopFwdSm90ILi2EN4cute5tupleIJNS5_1CILi1EEES8_S8_EEENS6_IJNS7_ILi128EEESA_SA_EEELi128ENS_6half_tEfNS_4arch4Sm90ELb0ELb1ELb1ELb1ELb0ELb1ELb0ELb1ELb1ELb1ELb1ELb0EEENS1_21CollectiveEpilogueFwdISB_S9_SC_SE_Li256ELb1ELb1ELb1ELb0EEENS1_36VarlenDynamicPersistentTileSchedulerILi128ELi128ELi256ELi128ELb1ELb1ELb1ELb1ELb0ELb1EEEEEEEEEvNT_6ParamsE,@function
        .size           _ZN7cutlass13device_kernelIN5flash11enable_sm90INS1_16FlashAttnFwdSm90INS1_25CollectiveMainloopFwdSm90ILi2EN4cute5tupleIJNS5_1CILi1EEES8_S8_EEENS6_IJNS7_ILi128EEESA_SA_EEELi128ENS_6half_tEfNS_4arch4Sm90ELb0ELb1ELb1ELb1ELb0ELb1ELb0ELb1ELb1ELb1ELb1ELb0EEENS1_21CollectiveEpilogueFwdISB_S9_SC_SE_Li256ELb1ELb1ELb1ELb0EEENS1_36VarlenDynamicPersistentTileSchedulerILi128ELi128ELi256ELi128ELb1ELb1ELb1ELb1ELb0ELb1EEEEEEEEEvNT_6ParamsE,(.L_x_14 - _ZN7cutlass13device_kernelIN5flash11enable_sm90INS1_16FlashAttnFwdSm90INS1_25CollectiveMainloopFwdSm90ILi2EN4cute5tupleIJNS5_1CILi1EEES8_S8_EEENS6_IJNS7_ILi128EEESA_SA_EEELi128ENS_6half_tEfNS_4arch4Sm90ELb0ELb1ELb1ELb1ELb0ELb1ELb0ELb1ELb1ELb1ELb1ELb0EEENS1_21CollectiveEpilogueFwdISB_S9_SC_SE_Li256ELb1ELb1ELb1ELb0EEENS1_36VarlenDynamicPersistentTileSchedulerILi128ELi128ELi256ELi128ELb1ELb1ELb1ELb1ELb0ELb1EEEEEEEEEvNT_6ParamsE)
        .other          _ZN7cutlass13device_kernelIN5flash11enable_sm90INS1_16FlashAttnFwdSm90INS1_25CollectiveMainloopFwdSm90ILi2EN4cute5tupleIJNS5_1CILi1EEES8_S8_EEENS6_IJNS7_ILi128EEESA_SA_EEELi128ENS_6half_tEfNS_4arch4Sm90ELb0ELb1ELb1ELb1ELb0ELb1ELb0ELb1ELb1ELb1ELb1ELb0EEENS1_21CollectiveEpilogueFwdISB_S9_SC_SE_Li256ELb1ELb1ELb1ELb0EEENS1_36VarlenDynamicPersistentTileSchedulerILi128ELi128ELi256ELi128ELb1ELb1ELb1ELb1ELb0ELb1EEEEEEEEEvNT_6ParamsE,@"STO_CUDA_ENTRY STV_DEFAULT"
_ZN7cutlass13device_kernelIN5flash11enable_sm90INS1_16FlashAttnFwdSm90INS1_25CollectiveMainloopFwdSm90ILi2EN4cute5tupleIJNS5_1CILi1EEES8_S8_EEENS6_IJNS7_ILi128EEESA_SA_EEELi128ENS_6half_tEfNS_4arch4Sm90ELb0ELb1ELb1ELb1ELb0ELb1ELb0ELb1ELb1ELb1ELb1ELb0EEENS1_21CollectiveEpilogueFwdISB_S9_SC_SE_Li256ELb1ELb1ELb1ELb0EEENS1_36VarlenDynamicPersistentTileSchedulerILi128ELi128ELi256ELi128ELb1ELb1ELb1ELb1ELb0ELb1EEEEEEEEEvNT_6ParamsE:
[----:B------:R-:W-:Y:S01]  /*0000*/  LDC R1, c[0x0][0x37c] ;  /* 0x0000df00ff017b82 */ /* 0x000fe20000000800 */
[----:B------:R-:W-:Y:S05]  /*0010*/  EXIT ;  /* 0x000000000000794d */ /* 0x000fea0003800000 */
.L_x_5:
        /* <DEDUP_REMOVED lines=14> */
.L_x_14:


//--------------------- .text._ZN7cutlass13device_kernelIN5flash11enable_sm90INS1_16FlashAttnFwdSm90INS1_25CollectiveMainloopFwdSm90ILi2EN4cute5tupleIJNS5_1CILi1EEES8_S8_EEENS6_IJNS7_ILi128EEESA_SA_EEELi128ENS_6half_tEfNS_4arch4Sm90ELb1ELb0ELb1ELb0ELb0ELb0ELb0ELb1ELb1ELb1ELb1ELb0EEENS1_21CollectiveEpilogueFwdISB_S9_SC_SE_Li256ELb0ELb1ELb1ELb0EEENS1_19SingleTileSchedulerILb0ELb1ELb1ELi128EEEEEEEEEvNT_6ParamsE --------------------------
	.section	.text._ZN7cutlass13device_kernelIN5flash11enable_sm90INS1_16FlashAttnFwdSm90INS1_25CollectiveMainloopFwdSm90ILi2EN4cute5tupleIJNS5_1CILi1EEES8_S8_EEENS6_IJNS7_ILi128EEESA_SA_EEELi128ENS_6half_tEfNS_4arch4Sm90ELb1ELb0ELb1ELb0ELb0ELb0ELb0ELb1ELb1ELb1ELb1ELb0EEENS1_21CollectiveEpilogueFwdISB_S9_SC_SE_Li256ELb0ELb1ELb1ELb0EEENS1_19SingleTileSchedulerILb0ELb1ELb1ELi128EEEEEEEEEvNT_6ParamsE,"ax",@progbits
	.align	128
.text._ZN7cutlass13device_kernelIN5flash11enable_sm90INS1_16FlashAttnFwdSm90INS1_25CollectiveMainloopFwdSm90ILi2EN4cute5tupleIJNS5_1CILi1EEES8_S8_EEENS6_IJNS7_ILi128EEESA_SA_EEELi128ENS_6half_tEfNS_4arch4Sm90ELb1ELb0ELb1ELb0ELb0ELb0ELb0ELb1ELb1ELb1ELb1ELb0EEENS1_21CollectiveEpilogueFwdISB_S9_SC_SE_Li256ELb0ELb1ELb1ELb0EEENS1_19SingleTileSchedulerILb0ELb1ELb1ELi128EEEEEEEEEvNT_6ParamsE:
        .type           _ZN7cutlass13device_kernelIN5flash11enable_sm90INS1_16FlashAttnFwdSm90INS1_25CollectiveMainloopFwdSm90ILi2EN4cute5tupleIJNS5_1CILi1EEES8_S8_EEENS6_IJNS7_ILi128EEESA_SA_EEELi128ENS_6half_tEfNS_4arch4Sm90ELb1ELb0ELb1ELb0ELb0ELb0ELb0ELb1ELb1ELb1ELb1ELb0EEENS1_21CollectiveEpilogueFwdISB_S9_SC_SE_Li256ELb0ELb1ELb1ELb0EEENS1_19SingleTileSchedulerILb0ELb1ELb1ELi128EEEEEEEEEvNT_6ParamsE,@function
        .size           _ZN7cutlass13device_kernelIN5flash11enable_sm90INS1_16FlashAttnFwdSm90INS1_25CollectiveMainloopFwdSm90ILi2EN4cute5tupleIJNS5_1CILi1EEES8_S8_EEENS6_IJNS7_ILi128EEESA_SA_EEELi128ENS_6half_tEfNS_4arch4Sm90ELb1ELb0ELb1ELb0ELb0ELb0ELb0ELb1ELb1ELb1ELb1ELb0EEENS1_21CollectiveEpilogueFwdISB_S9_SC_SE_Li256ELb0ELb1ELb1ELb0EEENS1_19SingleTileSchedulerILb0ELb1ELb1ELi128EEEEEEEEEvNT_6ParamsE,(.L_x_15 - _ZN7cutlass13device_kernelIN5flash11enable_sm90INS1_16FlashAttnFwdSm90INS1_25CollectiveMainloopFwdSm90ILi2EN4cute5tupleIJNS5_1CILi1EEES8_S8_EEENS6_IJNS7_ILi128EEESA_SA_EEELi128ENS_6half_tEfNS_4arch4Sm90ELb1ELb0ELb1ELb0ELb0ELb0ELb0ELb1ELb1ELb1ELb1ELb0EEENS1_21CollectiveEpilogueFwdISB_S9_SC_SE_Li256ELb0ELb1ELb1ELb0EEENS1_19SingleTileSchedulerILb0ELb1ELb1ELi128EEEEEEEEEvNT_6ParamsE)
        .other          _ZN7cutlass13device_kernelIN5flash11enable_sm90INS1_16FlashAttnFwdSm90INS1_25CollectiveMainloopFwdSm90ILi2EN4cute5tupleIJNS5_1CILi1EEES8_S8_EEENS6_IJNS7_ILi128EEESA_SA_EEELi128ENS_6half_tEfNS_4arch4Sm90ELb1ELb0ELb1ELb0ELb0ELb0ELb0ELb1ELb1ELb1ELb1ELb0EEENS1_21CollectiveEpilogueFwdISB_S9_SC_SE_Li256ELb0ELb1ELb1ELb0EEENS1_19SingleTileSchedulerILb0ELb1ELb1ELi128EEEEEEEEEvNT_6ParamsE,@"STO_CUDA_ENTRY STV_DEFAULT"
_ZN7cutlass13device_kernelIN5flash11enable_sm90INS1_16FlashAttnFwdSm90INS1_25CollectiveMainloopFwdSm90ILi2EN4cute5tupleIJNS5_1CILi1EEES8_S8_EEENS6_IJNS7_ILi128EEESA_SA_EEELi128ENS_6half_tEfNS_4arch4Sm90ELb1ELb0ELb1ELb0ELb0ELb0ELb0ELb1ELb1ELb1ELb1ELb0EEENS1_21CollectiveEpilogueFwdISB_S9_SC_SE_Li256ELb0ELb1ELb1ELb0EEENS1_19SingleTileSchedulerILb0ELb1ELb1ELi128EEEEEEEEEvNT_6ParamsE:
[----:B------:R-:W-:Y:S01]  /*0000*/  LDC R1, c[0x0][0x37c] ;  /* 0x0000df00ff017b82 */ /* 0x000fe20000000800 */
[----:B------:R-:W-:Y:S05]  /*0010*/  EXIT ;  /* 0x000000000000794d */ /* 0x000fea0003800000 */
.L_x_6:
        /* <DEDUP_REMOVED lines=14> */
.L_x_15:


//--------------------- .text._ZN7cutlass13device_kernelIN5flash11enable_sm90INS1_16FlashAttnFwdSm90INS1_25CollectiveMainloopFwdSm90ILi2EN4cute5tupleIJNS5_1CILi1EEES8_S8_EEENS6_IJNS7_ILi128EEESA_SA_EEELi128ENS_6half_tEfNS_4arch4Sm90ELb1ELb0ELb1ELb1ELb0ELb0ELb0ELb1ELb1ELb1ELb1ELb0EEENS1_21CollectiveEpilogueFwdISB_S9_SC_SE_Li256ELb1ELb1ELb1ELb0EEENS1_36VarlenDynamicPersistentTileSchedulerILi128ELi128ELi256ELi128ELb1ELb1ELb1ELb1ELb1ELb1EEEEEEEEEvNT_6ParamsE --------------------------
	.section	.text._ZN7cutlass13device_kernelIN5flash11enable_sm90INS1_16FlashAttnFwdSm90INS1_25CollectiveMainloopFwdSm90ILi2EN4cute5tupleIJNS5_1CILi1EEES8_S8_EEENS6_IJNS7_ILi128EEESA_SA_EEELi128ENS_6half_tEfNS_4arch4Sm90ELb1ELb0ELb1ELb1ELb0ELb0ELb0ELb1ELb1ELb1ELb1ELb0EEENS1_21CollectiveEpilogueFwdISB_S9_SC_SE_Li256ELb1ELb1ELb1ELb0EEENS1_36VarlenDynamicPersistentTileSchedulerILi128ELi128ELi256ELi128ELb1ELb1ELb1ELb1ELb1ELb1EEEEEEEEEvNT_6ParamsE,"ax",@progbits
	.align	128
.text._ZN7cutlass13device_kernelIN5flash11enable_sm90INS1_16FlashAttnFwdSm90INS1_25CollectiveMainloopFwdSm90ILi2EN4cute5tupleIJNS5_1CILi1EEES8_S8_EEENS6_IJNS7_ILi128EEESA_SA_EEELi128ENS_6half_tEfNS_4arch4Sm90ELb1ELb0ELb1ELb1ELb0ELb0ELb0ELb1ELb1ELb1ELb1ELb0EEENS1_21CollectiveEpilogueFwdISB_S9_SC_SE_Li256ELb1ELb1ELb1ELb0EEENS1_36VarlenDynamicPersistentTileSchedulerILi128ELi128ELi256ELi128ELb1ELb1ELb1ELb1ELb1ELb1EEEEEEEEEvNT_6ParamsE:
        .type           _ZN7cutlass13device_kernelIN5flash11enable_sm90INS1_16FlashAttnFwdSm90INS1_25CollectiveMainloopFwdSm90ILi2EN4cute5tupleIJNS5_1CILi1EEES8_S8_EEENS6_IJNS7_ILi128EEESA_SA_EEELi128ENS_6half_tEfNS_4arch4Sm90ELb1ELb0ELb1ELb1ELb0ELb0ELb0ELb1ELb1ELb1ELb1ELb0EEENS1_21CollectiveEpilogueFwdISB_S9_SC_SE_Li256ELb1ELb1ELb1ELb0EEENS1_36VarlenDynamicPersistentTileSchedulerILi128ELi128ELi256ELi128ELb1ELb1ELb1ELb1ELb1ELb1EEEEEEEEEvNT_6ParamsE,@function
        .size           _ZN7cutlass13device_kernelIN5flash11enable_sm90INS1_16FlashAttnFwdSm90INS1_25CollectiveMainloopFwdSm90ILi2EN4cute5tupleIJNS5_1CILi1EEES8_S8_EEENS6_IJNS7_ILi128EEESA_SA_EEELi128ENS_6half_tEfNS_4arch4Sm90ELb1ELb0ELb1ELb1ELb0ELb0ELb0ELb1ELb1ELb1ELb1ELb0EEENS1_21CollectiveEpilogueFwdISB_S9_SC_SE_Li256ELb1ELb1ELb1ELb0EEENS1_36VarlenDynamicPersistentTileSchedulerILi128ELi128ELi256ELi128ELb1ELb1ELb1ELb1ELb1ELb1EEEEEEEEEvNT_6ParamsE,(.L_x_16 - _ZN7cutlass13device_kernelIN5flash11enable_sm90INS1_16FlashAttnFwdSm90INS1_25CollectiveMainloopFwdSm90ILi2EN4cute5tupleIJNS5_1CILi1EEES8_S8_EEENS6_IJNS7_ILi128EEESA_SA_EEELi128ENS_6half_tEfNS_4arch4Sm90ELb1ELb0ELb1ELb1ELb0ELb0ELb0ELb1ELb1ELb1ELb1ELb0EEENS1_21CollectiveEpilogueFwdISB_S9_SC_SE_Li256ELb1ELb1ELb1ELb0EEENS1_36VarlenDynamicPersistentTileSchedulerILi128ELi128ELi256ELi128ELb1ELb1ELb1ELb1ELb1ELb1EEEEEEEEEvNT_6ParamsE)
        .other          _ZN7cutlass13device_kernelIN5flash11enable_sm90INS1_16FlashAttnFwdSm90INS1_25CollectiveMainloopFwdSm90ILi2EN4cute5tupleIJNS5_1CILi1EEES8_S8_EEENS6_IJNS7_ILi128EEESA_SA_EEELi128ENS_6half_tEfNS_4arch4Sm90ELb1ELb0ELb1ELb1ELb0ELb0ELb0ELb1ELb1ELb1ELb1ELb0EEENS1_21CollectiveEpilogueFwdISB_S9_SC_SE_Li256ELb1ELb1ELb1ELb0EEENS1_36VarlenDynamicPersistentTileSchedulerILi128ELi128ELi256ELi128ELb1ELb1ELb1ELb1ELb1ELb1EEEEEEEEEvNT_6ParamsE,@"STO_CUDA_ENTRY STV_DEFAULT"
_ZN7cutlass13device_kernelIN5flash11enable_sm90INS1_16FlashAttnFwdSm90INS1_25CollectiveMainloopFwdSm90ILi2EN4cute5tupleIJNS5_1CILi1EEES8_S8_EEENS6_IJNS7_ILi128EEESA_SA_EEELi128ENS_6half_tEfNS_4arch4Sm90ELb1ELb0ELb1ELb1ELb0ELb0ELb0ELb1ELb1ELb1ELb1ELb0EEENS1_21CollectiveEpilogueFwdISB_S9_SC_SE_Li256ELb1ELb1ELb1ELb0EEENS1_36VarlenDynamicPersistentTileSchedulerILi128ELi128ELi256ELi128ELb1ELb1ELb1ELb1ELb1ELb1EEEEEEEEEvNT_6ParamsE:
[----:B------:R-:W-:Y:S01]  /*0000*/  LDC R1, c[0x0][0x37c] ;  /* 0x0000df00ff017b82 */ /* 0x000fe20000000800 */
[----:B------:R-:W-:Y:S05]  /*0010*/  EXIT ;  /* 0x000000000000794d */ /* 0x000fea0003800000 */
.L_x_7:
        /* <DEDUP_REMOVED lines=14> */
.L_x_16:


//--------------------- .text._ZN7cutlass13device_kernelIN5flash11enable_sm90INS1_16FlashAttnFwdSm90INS1_25CollectiveMainloopFwdSm90ILi2EN4cute5tupleIJNS5_1CILi1EEES8_S8_EEENS6_IJNS7_ILi128EEESA_SA_EEELi128ENS_6half_tEfNS_4arch4Sm90ELb1ELb0ELb1ELb1ELb0ELb1ELb0ELb1ELb1ELb1ELb1ELb0EEENS1_21CollectiveEpilogueFwdISB_S9_SC_SE_Li256ELb1ELb1ELb1ELb0EEENS1_36VarlenDynamicPersistentTileSchedulerILi128ELi128ELi256ELi128ELb1ELb1ELb1ELb1ELb1ELb1EEEEEEEEEvNT_6ParamsE --------------------------
	.section	.text._ZN7cutlass13device_kernelIN5flash11enable_sm90INS1_16FlashAttnFwdSm90INS1_25CollectiveMainloopFwdSm90ILi2EN4cute5tupleIJNS5_1CILi1EEES8_S8_EEENS6_IJNS7_ILi128EEESA_SA_EEELi128ENS_6half_tEfNS_4arch4Sm90ELb1ELb0ELb1ELb1ELb0ELb1ELb0ELb1ELb1ELb1ELb1ELb0EEENS1_21CollectiveEpilogueFwdISB_S9_SC_SE_Li256ELb1ELb1ELb1ELb0EEENS1_36VarlenDynamicPersistentTileSchedulerILi128ELi128ELi256ELi128ELb1ELb1ELb1ELb1ELb1ELb1EEEEEEEEEvNT_6ParamsE,"ax",@progbits
	.align	128
.text._ZN7cutlass13device_kernelIN5flash11enable_sm90INS1_16FlashAttnFwdSm90INS1_25CollectiveMainloopFwdSm90ILi2EN4cute5tupleIJNS5_1CILi1EEES8_S8_EEENS6_IJNS7_ILi128EEESA_SA_EEELi128ENS_6half_tEfNS_4arch4Sm90ELb1ELb0ELb1ELb1ELb0ELb1ELb0ELb1ELb1ELb1ELb1ELb0EEENS1_21CollectiveEpilogueFwdISB_S9_SC_SE_Li256ELb1ELb1ELb1ELb0EEENS1_36VarlenDynamicPersistentTileSchedulerILi128ELi128ELi256ELi128ELb1ELb1ELb1ELb1ELb1ELb1EEEEEEEEEvNT_6ParamsE:
        .type           _ZN7cutlass13device_kernelIN5flash11enable_sm90INS1_16FlashAttnFwdSm90INS1_25CollectiveMainloopFwdSm90ILi2EN4cute5tupleIJNS5_1CILi1EEES8_S8_EEENS6_IJNS7_ILi128EEESA_SA_EEELi128ENS_6half_tEfNS_4arch4Sm90ELb1ELb0ELb1ELb1ELb0ELb1ELb0ELb1ELb1ELb1ELb1ELb0EEENS1_21CollectiveEpilogueFwdISB_S9_SC_SE_Li256ELb1ELb1ELb1ELb0EEENS1_36VarlenDynamicPersistentTileSchedulerILi128ELi128ELi256ELi128ELb1ELb1ELb1ELb1ELb1ELb1EEEEEEEEEvNT_6ParamsE,@function
        .size           _ZN7cutlass13device_kernelIN5flash11enable_sm90INS1_16FlashAttnFwdSm90INS1_25CollectiveMainloopFwdSm90ILi2EN4cute5tupleIJNS5_1CILi1EEES8_S8_EEENS6_IJNS7_ILi128EEESA_SA_EEELi128ENS_6half_tEfNS_4arch4Sm90ELb1ELb0ELb1ELb1ELb0ELb1ELb0ELb1ELb1ELb1ELb1ELb0EEENS1_21CollectiveEpilogueFwdISB_S9_SC_SE_Li256ELb1ELb1ELb1ELb0EEENS1_36VarlenDynamicPersistentTileSchedulerILi128ELi128ELi256ELi128ELb1ELb1ELb1ELb1ELb1ELb1EEEEEEEEEvNT_6ParamsE,(.L_x_17 - _ZN7cutlass13device_kernelIN5flash11enable_sm90INS1_16FlashAttnFwdSm90INS1_25CollectiveMainloopFwdSm90ILi2EN4cute5tupleIJNS5_1CILi1EEES8_S8_EEENS6_IJNS7_ILi128EEESA_SA_EEELi128ENS_6half_tEfNS_4arch4Sm90ELb1ELb0ELb1ELb1ELb0ELb1ELb0ELb1ELb1ELb1ELb1ELb0EEENS1_21CollectiveEpilogueFwdISB_S9_SC_SE_Li256ELb1ELb1ELb1ELb0EEENS1_36VarlenDynamicPersistentTileSchedulerILi128ELi128ELi256ELi128ELb1ELb1ELb1ELb1ELb1ELb1EEEEEEEEEvNT_6ParamsE)
        .other          _ZN7cutlass13device_kernelIN5flash11enable_sm90INS1_16FlashAttnFwdSm90INS1_25CollectiveMainloopFwdSm90ILi2EN4cute5tupleIJNS5_1CILi1EEES8_S8_EEENS6_IJNS7_ILi128EEESA_SA_EEELi128ENS_6half_tEfNS_4arch4Sm90ELb1ELb0ELb1ELb1ELb0ELb1ELb0ELb1ELb1ELb1ELb1ELb0EEENS1_21CollectiveEpilogueFwdISB_S9_SC_SE_Li256ELb1ELb1ELb1ELb0EEENS1_36VarlenDynamicPersistentTileSchedulerILi128ELi128ELi256ELi128ELb1ELb1ELb1ELb1ELb1ELb1EEEEEEEEEvNT_6ParamsE,@"STO_CUDA_ENTRY STV_DEFAULT"
_ZN7cutlass13device_kernelIN5flash11enable_sm90INS1_16FlashAttnFwdSm90INS1_25CollectiveMainloopFwdSm90ILi2EN4cute5tupleIJNS5_1CILi1EEES8_S8_EEENS6_IJNS7_ILi128EEESA_SA_EEELi128ENS_6half_tEfNS_4arch4Sm90ELb1ELb0ELb1ELb1ELb0ELb1ELb0ELb1ELb1ELb1ELb1ELb0EEENS1_21CollectiveEpilogueFwdISB_S9_SC_SE_Li256ELb1ELb1ELb1ELb0EEENS1_36VarlenDynamicPersistentTileSchedulerILi128ELi128ELi256ELi128ELb1ELb1ELb1ELb1ELb1ELb1EEEEEEEEEvNT_6ParamsE:
[----:B------:R-:W-:Y:S01]  /*0000*/  LDC R1, c[0x0][0x37c] ;  /* 0x0000df00ff017b82 */ /* 0x000fe20000000800 */
[----:B------:R-:W-:Y:S05]  /*0010*/  EXIT ;  /* 0x000000000000794d */ /* 0x000fea0003800000 */
.L_x_8:
        /* <DEDUP_REMOVED lines=14> */
.L_x_17:


//--------------------- .nv.shared.reserved.0     --------------------------
	.section	.nv.shared.reserved.0,"aw",@nobits
	.weak		__nv_reservedSMEM_offset_0_alias
	.size		__nv_reservedSMEM_offset_0_alias, 0, 64
	.other		__nv_reservedSMEM_offset_0_alias,@"STO_CUDA_RESERVED_SHARED STV_DEFAULT"
__nv_reservedSMEM_offset_0_alias:
	.zero		0
	.zero		64


//--------------------- .nv.global                --------------------------
	.section	.nv.global,"aw",@nobits
.nv.global:
	.type		_ZN80_INTERNAL_156a6450_44_flash_fwd_hdim128_fp16_split_softcap_sm90_cu_49158569_30424cute1_E,@object
	.size		_ZN80_INTERNAL_156a6450_44_flash_fwd_hdim128_fp16_split_softcap_sm90_cu_49158569_30424cute1_E,(_ZN80_INTERNAL_156a6450_44_flash_fwd_hdim128_fp16_split_softcap_sm90_cu_49158569_30424cuda3std3__45__cpo6cbeginE - _ZN80_INTERNAL_156a6450_44_flash_fwd_hdim128_fp16_split_softcap_sm90_cu_49158569_30424cute1_E)
_ZN80_INTERNAL_156a6450_44_flash_fwd_hdim128_fp16_split_softcap_sm90_cu_49158569_30424cute1_E:
	.zero		1
	.type		_ZN80_INTERNAL_156a6450_44_flash_fwd_hdim128_fp16_split_softcap_sm90_cu_49158569_30424cuda3std3__45__cpo6cbeginE,@object
	.size		_ZN80_INTERNAL_156a6450_44_flash_fwd_hdim128_fp16_split_softcap_sm90_cu_49158569_30424cuda3std3__45__cpo6cbeginE,(_ZN80_INTERNAL_156a6450_44_flash_fwd_hdim128_fp16_split_softcap_sm90_cu_49158569_30424cuda3std3__48in_placeE - _ZN80_INTERNAL_156a6450_44_flash_fwd_hdim128_fp16_split_softcap_sm90_cu_49158569_30424cuda3std3__45__cpo6cbeginE)
_ZN80_INTERNAL_156a6450_44_flash_fwd_hdim128_fp16_split_softcap_sm90_cu_49158569_30424cuda3std3__45__cpo6cbeginE:
	.zero		1
	.type		_ZN80_INTERNAL_156a6450_44_flash_fwd_hdim128_fp16_split_softcap_sm90_cu_49158569_30424cuda3std3__48in_placeE,@object
	.size		_ZN80_INTERNAL_156a6450_44_flash_fwd_hdim128_fp16_split_softcap_sm90_cu_49158569_30424cuda3std3__48in_placeE,(_ZN80_INTERNAL_156a6450_44_flash_fwd_hdim128_fp16_split_softcap_sm90_cu_49158569_30424cuda3std6ranges3__45__cpo9iter_moveE - _ZN80_INTERNAL_156a6450_44_flash_fwd_hdim128_fp16_split_softcap_sm90_cu_49158569_30424cuda3std3__48in_placeE)
_ZN80_INTERNAL_156a6450_44_flash_fwd_hdim128_fp16_split_softcap_sm90_cu_49158569_30424cuda3std3__48in_placeE:
	.zero		1
	.type		_ZN80_INTERNAL_156a6450_44_flash_fwd_hdim128_fp16_split_softcap_sm90_cu_49158569_30424cuda3std6ranges3__45__cpo9iter_moveE,@object
	.size		_ZN80_INTERNAL_156a6450_44_flash_fwd_hdim128_fp16_split_softcap_sm90_cu_49158569_30424cuda3std6ranges3__45__cpo9iter_moveE,(_ZN80_INTERNAL_156a6450_44_flash_fwd_hdim128_fp16_split_softcap_sm90_cu_49158569_30424cuda3std3__45__cpo5beginE - _ZN80_INTERNAL_156a6450_44_flash_fwd_hdim128_fp16_split_softcap_sm90_cu_49158569_30424cuda3std6ranges3__45__cpo9iter_moveE)
_ZN80_INTERNAL_156a6450_44_flash_fwd_hdim128_fp16_split_softcap_sm90_cu_49158569_30424cuda3std6ranges3__45__cpo9iter_moveE:
	.zero		1
	.type		_ZN80_INTERNAL_156a6450_44_flash_fwd_hdim128_fp16_split_softcap_sm90_cu_49158569_30424cuda3std3__45__cpo5beginE,@object
	.size		_ZN80_INTERNAL_156a6450_44_flash_fwd_hdim128_fp16_split_softcap_sm90_cu_49158569_30424cuda3std3__45__cpo5beginE,(_ZN80_INTERNAL_156a6450_44_flash_fwd_hdim128_fp16_split_softcap_sm90_cu_49158569_30424cuda3std3__482_GLOBAL__N__156a6450_44_flash_fwd_hdim128_fp16_split_softcap_sm90_cu_49158569_30426ignoreE - _ZN80_INTERNAL_156a6450_44_flash_fwd_hdim128_fp16_split_softcap_sm90_cu_49158569_30424cuda3std3__45__cpo5beginE)
_ZN80_INTERNAL_156a6450_44_flash_fwd_hdim128_fp16_split_softcap_sm90_cu_49158569_30424cuda3std3__45__cpo5beginE:
	.zero		1
	.type		_ZN80_INTERNAL_156a6450_44_flash_fwd_hdim128_fp16_split_softcap_sm90_cu_49158569_30424cuda3std3__482_GLOBAL__N__156a6450_44_flash_fwd_hdim128_fp16_split_softcap_sm90_cu_49158569_30426ignoreE,@object
	.size		_ZN80_INTERNAL_156a6450_44_flash_fwd_hdim128_fp16_split_softcap_sm90_cu_49158569_30424cuda3std3__482_GLOBAL__N__156a6450_44_flash_fwd_hdim128_fp16_split_softcap_sm90_cu_49158569_30426ignoreE,(_ZN80_INTERNAL_156a6450_44_flash_fwd_hdim128_fp16_split_softcap_sm90_cu_49158569_30424cute7productE - _ZN80_INTERNAL_156a6450_44_flash_fwd_hdim128_fp16_split_softcap_sm90_cu_49158569_30424cuda3std3__482_GLOBAL__N__156a6450_44_flash_fwd_hdim128_fp16_split_softcap_sm90_cu_49158569_30426ignoreE)
_ZN80_INTERNAL_156a6450_44_flash_fwd_hdim128_fp16_split_softcap_sm90_cu_49158569_30424cuda3std3__482_GLOBAL__N__156a6450_44_flash_fwd_hdim128_fp16_split_softcap_sm90_cu_49158569_30426ignoreE:
	.zero		1
	.type		_ZN80_INTERNAL_156a6450_44_flash_fwd_hdim128_fp16_split_softcap_sm90_cu_49158569_30424cute7productE,@object
	.size		_ZN80_INTERNAL_156a6450_44_flash_fwd_hdim128_fp16_split_softcap_sm90_cu_49158569_30424cute7productE,(_ZN80_INTERNAL_156a6450_44_flash_fwd_hdim128_fp16_split_softcap_sm90_cu_49158569_30424cuda3std3__45__cpo3endE - _ZN80_INTERNAL_156a6450_44_flash_fwd_hdim128_fp16_split_softcap_sm90_cu_49158569_30424cute7productE)
_ZN80_INTERNAL_156a6450_44_flash_fwd_hdim128_fp16_split_softcap_sm90_cu_49158569_30424cute7productE:
	.zero		1
	.type		_ZN80_INTERNAL_156a6450_44_flash_fwd_hdim128_fp16_split_softcap_sm90_cu_49158569_30424cuda3std3__45__cpo3endE,@object
	.size		_ZN80_INTERNAL_156a6450_44_flash_fwd_hdim128_fp16_split_softcap_sm90_cu_49158569_30424cuda3std3__45__cpo3endE,(_ZN80_INTERNAL_156a6450_44_flash_fwd_hdim128_fp16_split_softcap_sm90_cu_49158569_30424cuda3std3__419piecewise_constructE - _ZN80_INTERNAL_156a6450_44_flash_fwd_hdim128_fp16_split_softcap_sm90_cu_49158569_30424cuda3std3__45__cpo3endE)
_ZN80_INTERNAL_156a6450_44_flash_fwd_hdim128_fp16_split_softcap_sm90_cu_49158569_30424cuda3std3__45__cpo3endE:
	.zero		1
	.type		_ZN80_INTERNAL_156a6450_44_flash_fwd_hdim128_fp16_split_softcap_sm90_cu_49158569_30424cuda3std3__419piecewise_constructE,@object
	.size		_ZN80_INTERNAL_156a6450_44_flash_fwd_hdim128_fp16_split_softcap_sm90_cu_49158569_30424cuda3std3__419piecewise_constructE,(_ZN80_INTERNAL_156a6450_44_flash_fwd_hdim128_fp16_split_softcap_sm90_cu_49158569_30424cuda3std3__45__cpo4cendE - _ZN80_INTERNAL_156a6450_44_flash_fwd_hdim128_fp16_split_softcap_sm90_cu_49158569_30424cuda3std3__419piecewise_constructE)
_ZN80_INTERNAL_156a6450_44_flash_fwd_hdim128_fp16_split_softcap_sm90_cu_49158569_30424cuda3std3__419piecewise_constructE:
	.zero		1
	.type		_ZN80_INTERNAL_156a6450_44_flash_fwd_hdim128_fp16_split_softcap_sm90_cu_49158569_30424cuda3std3__45__cpo4cendE,@object
	.size		_ZN80_INTERNAL_156a6450_44_flash_fwd_hdim128_fp16_split_softcap_sm90_cu_49158569_30424cuda3std3__45__cpo4cendE,(_ZN80_INTERNAL_156a6450_44_flash_fwd_hdim128_fp16_split_softcap_sm90_cu_49158569_30424cuda3std6ranges3__45__cpo4swapE - _ZN80_INTERNAL_156a6450_44_flash_fwd_hdim128_fp16_split_softcap_sm90_cu_49158569_30424cuda3std3__45__cpo4cendE)
_ZN80_INTERNAL_156a6450_44_flash_fwd_hdim128_fp16_split_softcap_sm90_cu_49158569_30424cuda3std3__45__cpo4cendE:
	.zero		1
	.type		_ZN80_INTERNAL_156a6450_44_flash_fwd_hdim128_fp16_split_softcap_sm90_cu_49158569_30424cuda3std6ranges3__45__cpo4swapE,@object
	.size		_ZN80_INTERNAL_156a6450_44_flash_fwd_hdim128_fp16_split_softcap_sm90_cu_49158569_30424cuda3std6ranges3__45__cpo4swapE,(.L_7 - _ZN80_INTERNAL_156a6450_44_flash_fwd_hdim128_fp16_split_softcap_sm90_cu_49158569_30424cuda3std6ranges3__45__cpo4swapE)
_ZN80_INTERNAL_156a6450_44_flash_fwd_hdim128_fp16_split_softcap_sm90_cu_49158569_30424cuda3std6ranges3__45__cpo4swapE:
	.zero		1
.L_7:


//--------------------- .nv.constant0._ZN7cutlass13device_kernelIN5flash11enable_sm90INS1_16FlashAttnFwdSm90INS1_25CollectiveMainloopFwdSm90ILi2EN4cute5tupleIJNS5_1CILi1EEES8_S8_EEENS6_IJNS7_ILi128EEENS7_ILi176EEESA_EEELi128ENS_6half_tEfNS_4arch4Sm90ELb0ELb0ELb1ELb0ELb0ELb0ELb0ELb1ELb1ELb1ELb1ELb0EEENS1_21CollectiveEpilogueFwdINS6_IJSA_SA_SB_EEES9_SD_SF_Li256ELb0ELb1ELb1ELb0EEENS1_19SingleTileSchedulerILb0ELb1ELb1ELi128EEEEEEEEEvNT_6ParamsE --------------------------
	.section	.nv.constant0._ZN7cutlass13device_kernelIN5flash11enable_sm90INS1_16FlashAttnFwdSm90INS1_25CollectiveMainloopFwdSm90ILi2EN4cute5tupleIJNS5_1CILi1EEES8_S8_EEENS6_IJNS7_ILi128EEENS7_ILi176EEESA_EEELi128ENS_6half_tEfNS_4arch4Sm90ELb0ELb0ELb1ELb0ELb0ELb0ELb0ELb1ELb1ELb1ELb1ELb0EEENS1_21CollectiveEpilogueFwdINS6_IJSA_SA_SB_EEES9_SD_SF_Li256ELb0ELb1ELb1ELb0EEENS1_19SingleTileSchedulerILb0ELb1ELb1ELi128EEEEEEEEEvNT_6ParamsE,"a",@progbits
	.sectionflags	@""
	.align	4
.nv.constant0._ZN7cutlass13device_kernelIN5flash11enable_sm90INS1_16FlashAttnFwdSm90INS1_25CollectiveMainloopFwdSm90ILi2EN4cute5tupleIJNS5_1CILi1EEES8_S8_EEENS6_IJNS7_ILi128EEENS7_ILi176EEESA_EEELi128ENS_6half_tEfNS_4arch4Sm90ELb0ELb0ELb1ELb0ELb0ELb0ELb0ELb1ELb1ELb1ELb1ELb0EEENS1_21CollectiveEpilogueFwdINS6_IJSA_SA_SB_EEES9_SD_SF_Li256ELb0ELb1ELb1ELb0EEENS1_19SingleTileSchedulerILb0ELb1ELb1ELi128EEEEEEEEEvNT_6ParamsE:
	.zero		3456


//--------------------- .nv.constant0._ZN7cutlass13device_kernelIN5flash11enable_sm90INS1_16FlashAttnFwdSm90INS1_25CollectiveMainloopFwdSm90ILi2EN4cute5tupleIJNS5_1CILi1EEES8_S8_EEENS6_IJNS7_ILi128EEENS7_ILi176EEESA_EEELi128ENS_6half_tEfNS_4arch4Sm90ELb0ELb0ELb1ELb1ELb0ELb0ELb0ELb1ELb1ELb1ELb1ELb0EEENS1_21CollectiveEpilogueFwdINS6_IJSA_SA_SB_EEES9_SD_SF_Li256ELb1ELb1ELb1ELb0EEENS1_36VarlenDynamicPersistentTileSchedulerILi128ELi176ELi256ELi128ELb1ELb1ELb1ELb0ELb1ELb1EEEEEEEEEvNT_6ParamsE --------------------------
	.section	.nv.constant0._ZN7cutlass13device_kernelIN5flash11enable_sm90INS1_16FlashAttnFwdSm90INS1_25CollectiveMainloopFwdSm90ILi2EN4cute5tupleIJNS5_1CILi1EEES8_S8_EEENS6_IJNS7_ILi128EEENS7_ILi176EEESA_EEELi128ENS_6half_tEfNS_4arch4Sm90ELb0ELb0ELb1ELb1ELb0ELb0ELb0ELb1ELb1ELb1ELb1ELb0EEENS1_21CollectiveEpilogueFwdINS6_IJSA_SA_SB_EEES9_SD_SF_Li256ELb1ELb1ELb1ELb0EEENS1_36VarlenDynamicPersistentTileSchedulerILi128ELi176ELi256ELi128ELb1ELb1ELb1ELb0ELb1ELb1EEEEEEEEEvNT_6ParamsE,"a",@progbits
	.sectionflags	@""
	.align	4
.nv.constant0._ZN7cutlass13device_kernelIN5flash11enable_sm90INS1_16FlashAttnFwdSm90INS1_25CollectiveMainloopFwdSm90ILi2EN4cute5tupleIJNS5_1CILi1EEES8_S8_EEENS6_IJNS7_ILi128EEENS7_ILi176EEESA_EEELi128ENS_6half_tEfNS_4arch4Sm90ELb0ELb0ELb1ELb1ELb0ELb0ELb0ELb1ELb1ELb1ELb1ELb0EEENS1_21CollectiveEpilogueFwdINS6_IJSA_SA_SB_EEES9_SD_SF_Li256ELb1ELb1ELb1ELb0EEENS1_36VarlenDynamicPersistentTileSchedulerILi128ELi176ELi256ELi128ELb1ELb1ELb1ELb0ELb1ELb1EEEEEEEEEvNT_6ParamsE:
	.zero		3584


//--------------------- .nv.constant0._ZN7cutlass13device_kernelIN5flash11enable_sm90INS1_16FlashAttnFwdSm90INS1_25CollectiveMainloopFwdSm90ILi2EN4cute5tupleIJNS5_1CILi1EEES8_S8_EEENS6_IJNS7_ILi128EEENS7_ILi176EEESA_EEELi128ENS_6half_tEfNS_4arch4Sm90ELb0ELb0ELb1ELb1ELb0ELb1ELb0ELb1ELb1ELb1ELb1ELb0EEENS1_21CollectiveEpilogueFwdINS6_IJSA_SA_SB_EEES9_SD_SF_Li256ELb1ELb1ELb1ELb0EEENS1_36VarlenDynamicPersistentTileSchedulerILi128ELi176ELi256ELi128ELb1ELb1ELb1ELb0ELb1ELb1EEEEEEEEEvNT_6ParamsE --------------------------
	.section	.nv.constant0._ZN7cutlass13device_kernelIN5flash11enable_sm90INS1_16FlashAttnFwdSm90INS1_25CollectiveMainloopFwdSm90ILi2EN4cute5tupleIJNS5_1CILi1EEES8_S8_EEENS6_IJNS7_ILi128EEENS7_ILi176EEESA_EEELi128ENS_6half_tEfNS_4arch4Sm90ELb0ELb0ELb1ELb1ELb0ELb1ELb0ELb1ELb1ELb1ELb1ELb0EEENS1_21CollectiveEpilogueFwdINS6_IJSA_SA_SB_EEES9_SD_SF_Li256ELb1ELb1ELb1ELb0EEENS1_36VarlenDynamicPersistentTileSchedulerILi128ELi176ELi256ELi128ELb1ELb1ELb1ELb0ELb1ELb1EEEEEEEEEvNT_6ParamsE,"a",@progbits
	.sectionflags	@""
	.align	4
.nv.constant0._ZN7cutlass13device_kernelIN5flash11enable_sm90INS1_16FlashAttnFwdSm90INS1_25CollectiveMainloopFwdSm90ILi2EN4cute5tupleIJNS5_1CILi1EEES8_S8_EEENS6_IJNS7_ILi128EEENS7_ILi176EEESA_EEELi128ENS_6half_tEfNS_4arch4Sm90ELb0ELb0ELb1ELb1ELb0ELb1ELb0ELb1ELb1ELb1ELb1ELb0EEENS1_21CollectiveEpilogueFwdINS6_IJSA_SA_SB_EEES9_SD_SF_Li256ELb1ELb1ELb1ELb0EEENS1_36VarlenDynamicPersistentTileSchedulerILi128ELi176ELi256ELi128ELb1ELb1ELb1ELb0ELb1ELb1EEEEEEEEEvNT_6ParamsE:
	.zero		3584


//--------------------- .nv.constant0._ZN7cutlass13device_kernelIN5flash11enable_sm90INS1_16FlashAttnFwdSm90INS1_25CollectiveMainloopFwdSm90ILi2EN4cute5tupleIJNS5_1CILi1EEES8_S8_EEENS6_IJNS7_ILi128EEESA_SA_EEELi128ENS_6half_tEfNS_4arch4Sm90ELb0ELb1ELb1ELb0ELb0ELb0ELb0ELb1ELb1ELb1ELb1ELb0EEENS1_21CollectiveEpilogueFwdISB_S9_SC_SE_Li256ELb0ELb1ELb1ELb0EEENS1_19SingleTileSchedulerILb0ELb1ELb1ELi128EEEEEEEEEvNT_6ParamsE --------------------------
	.section	.nv.constant0._ZN7cutlass13device_kernelIN5flash11enable_sm90INS1_16FlashAttnFwdSm90INS1_25CollectiveMainloopFwdSm90ILi2EN4cute5tupleIJNS5_1CILi1EEES8_S8_EEENS6_IJNS7_ILi128EEESA_SA_EEELi128ENS_6half_tEfNS_4arch4Sm90ELb0ELb1ELb1ELb0ELb0ELb0ELb0ELb1ELb1ELb1ELb1ELb0EEENS1_21CollectiveEpilogueFwdISB_S9_SC_SE_Li256ELb0ELb1ELb1ELb0EEENS1_19SingleTileSchedulerILb0ELb1ELb1ELi128EEEEEEEEEvNT_6ParamsE,"a",@progbits
	.sectionflags	@""
	.align	4
.nv.constant0._ZN7cutlass13device_kernelIN5flash11enable_sm90INS1_16FlashAttnFwdSm90INS1_25CollectiveMainloopFwdSm90ILi2EN4cute5tupleIJNS5_1CILi1EEES8_S8_EEENS6_IJNS7_ILi128EEESA_SA_EEELi128ENS_6half_tEfNS_4arch4Sm90ELb0ELb1ELb1ELb0ELb0ELb0ELb0ELb1ELb1ELb1ELb1ELb0EEENS1_21CollectiveEpilogueFwdISB_S9_SC_SE_Li256ELb0ELb1ELb1ELb0EEENS1_19SingleTileSchedulerILb0ELb1ELb1ELi128EEEEEEEEEvNT_6ParamsE:
	.zero		3456


//--------------------- .nv.constant0._ZN7cutlass13device_kernelIN5flash11enable_sm90INS1_16FlashAttnFwdSm90INS1_25CollectiveMainloopFwdSm90ILi2EN4cute5tupleIJNS5_1CILi1EEES8_S8_EEENS6_IJNS7_ILi128EEESA_SA_EEELi128ENS_6half_tEfNS_4arch4Sm90ELb0ELb1ELb1ELb1ELb0ELb0ELb0ELb1ELb1ELb1ELb1ELb0EEENS1_21CollectiveEpilogueFwdISB_S9_SC_SE_Li256ELb1ELb1ELb1ELb0EEENS1_36VarlenDynamicPersistentTileSchedulerILi128ELi128ELi256ELi128ELb1ELb1ELb1ELb1ELb0ELb1EEEEEEEEEvNT_6ParamsE --------------------------
	.section	.nv.constant0._ZN7cutlass13device_kernelIN5flash11enable_sm90INS1_16FlashAttnFwdSm90INS1_25CollectiveMainloopFwdSm90ILi2EN4cute5tupleIJNS5_1CILi1EEES8_S8_EEENS6_IJNS7_ILi128EEESA_SA_EEELi128ENS_6half_tEfNS_4arch4Sm90ELb0ELb1ELb1ELb1ELb0ELb0ELb0ELb1ELb1ELb1ELb1ELb0EEENS1_21CollectiveEpilogueFwdISB_S9_SC_SE_Li256ELb1ELb1ELb1ELb0EEENS1_36VarlenDynamicPersistentTileSchedulerILi128ELi128ELi256ELi128ELb1ELb1ELb1ELb1ELb0ELb1EEEEEEEEEvNT_6ParamsE,"a",@progbits
	.sectionflags	@""
	.align	4
.nv.constant0._ZN7cutlass13device_kernelIN5flash11enable_sm90INS1_16FlashAttnFwdSm90INS1_25CollectiveMainloopFwdSm90ILi2EN4cute5tupleIJNS5_1CILi1EEES8_S8_EEENS6_IJNS7_ILi128EEESA_SA_EEELi128ENS_6half_tEfNS_4arch4Sm90ELb0ELb1ELb1ELb1ELb0ELb0ELb0ELb1ELb1ELb1ELb1ELb0EEENS1_21CollectiveEpilogueFwdISB_S9_SC_SE_Li256ELb1ELb1ELb1ELb0EEENS1_36VarlenDynamicPersistentTileSchedulerILi128ELi128ELi256ELi128ELb1ELb1ELb1ELb1ELb0ELb1EEEEEEEEEvNT_6ParamsE:
	.zero		3584


//--------------------- .nv.constant0._ZN7cutlass13device_kernelIN5flash11enable_sm90INS1_16FlashAttnFwdSm90INS1_25CollectiveMainloopFwdSm90ILi2EN4cute5tupleIJNS5_1CILi1EEES8_S8_EEENS6_IJNS7_ILi128EEESA_SA_EEELi128ENS_6half_tEfNS_4arch4Sm90ELb0ELb1ELb1ELb1ELb0ELb1ELb0ELb1ELb1ELb1ELb1ELb0EEENS1_21CollectiveEpilogueFwdISB_S9_SC_SE_Li256ELb1ELb1ELb1ELb0EEENS1_36VarlenDynamicPersistentTileSchedulerILi128ELi128ELi256ELi128ELb1ELb1ELb1ELb1ELb0ELb1EEEEEEEEEvNT_6ParamsE --------------------------
	.section	.nv.constant0._ZN7cutlass13device_kernelIN5flash11enable_sm90INS1_16FlashAttnFwdSm90INS1_25CollectiveMainloopFwdSm90ILi2EN4cute5tupleIJNS5_1CILi1EEES8_S8_EEENS6_IJNS7_ILi128EEESA_SA_EEELi128ENS_6half_tEfNS_4arch4Sm90ELb0ELb1ELb1ELb1ELb0ELb1ELb0ELb1ELb1ELb1ELb1ELb0EEENS1_21CollectiveEpilogueFwdISB_S9_SC_SE_Li256ELb1ELb1ELb1ELb0EEENS1_36VarlenDynamicPersistentTileSchedulerILi128ELi128ELi256ELi128ELb1ELb1ELb1ELb1ELb0ELb1EEEEEEEEEvNT_6ParamsE,"a",@progbits
	.sectionflags	@""
	.align	4
.nv.constant0._ZN7cutlass13device_kernelIN5flash11enable_sm90INS1_16FlashAttnFwdSm90INS1_25CollectiveMainloopFwdSm90ILi2EN4cute5tupleIJNS5_1CILi1EEES8_S8_EEENS6_IJNS7_ILi128EEESA_SA_EEELi128ENS_6half_tEfNS_4arch4Sm90ELb0ELb1ELb1ELb1ELb0ELb1ELb0ELb1ELb1ELb1ELb1ELb0EEENS1_21CollectiveEpilogueFwdISB_S9_SC_SE_Li256ELb1ELb1ELb1ELb0EEENS1_36VarlenDynamicPersistentTileSchedulerILi128ELi128ELi256ELi128ELb1ELb1ELb1ELb1ELb0ELb1EEEEEEEEEvNT_6ParamsE:
	.zero		3584


//--------------------- .nv.constant0._ZN7cutlass13device_kernelIN5flash11enable_sm90INS1_16FlashAttnFwdSm90INS1_25CollectiveMainloopFwdSm90ILi2EN4cute5tupleIJNS5_1CILi1EEES8_S8_EEENS6_IJNS7_ILi128EEESA_SA_EEELi128ENS_6half_tEfNS_4arch4Sm90ELb1ELb0ELb1ELb0ELb0ELb0ELb0ELb1ELb1ELb1ELb1ELb0EEENS1_21CollectiveEpilogueFwdISB_S9_SC_SE_Li256ELb0ELb1ELb1ELb0EEENS1_19SingleTileSchedulerILb0ELb1ELb1ELi128EEEEEEEEEvNT_6ParamsE --------------------------
	.section	.nv.constant0._ZN7cutlass13device_kernelIN5flash11enable_sm90INS1_16FlashAttnFwdSm90INS1_25CollectiveMainloopFwdSm90ILi2EN4cute5tupleIJNS5_1CILi1EEES8_S8_EEENS6_IJNS7_ILi128EEESA_SA_EEELi128ENS_6half_tEfNS_4arch4Sm90ELb1ELb0ELb1ELb0ELb0ELb0ELb0ELb1ELb1ELb1ELb1ELb0EEENS1_21CollectiveEpilogueFwdISB_S9_SC_SE_Li256ELb0ELb1ELb1ELb0EEENS1_19SingleTileSchedulerILb0ELb1ELb1ELi128EEEEEEEEEvNT_6ParamsE,"a",@progbits
	.sectionflags	@""
	.align	4
.nv.constant0._ZN7cutlass13device_kernelIN5flash11enable_sm90INS1_16FlashAttnFwdSm90INS1_25CollectiveMainloopFwdSm90ILi2EN4cute5tupleIJNS5_1CILi1EEES8_S8_EEENS6_IJNS7_ILi128EEESA_SA_EEELi128ENS_6half_tEfNS_4arch4Sm90ELb1ELb0ELb1ELb0ELb0ELb0ELb0ELb1ELb1ELb1ELb1ELb0EEENS1_21CollectiveEpilogueFwdISB_S9_SC_SE_Li256ELb0ELb1ELb1ELb0EEENS1_19SingleTileSchedulerILb0ELb1ELb1ELi128EEEEEEEEEvNT_6ParamsE:
	.zero		3456


//--------------------- .nv.constant0._ZN7cutlass13device_kernelIN5flash11enable_sm90INS1_16FlashAttnFwdSm90INS1_25CollectiveMainloopFwdSm90ILi2EN4cute5tupleIJNS5_1CILi1EEES8_S8_EEENS6_IJNS7_ILi128EEESA_SA_EEELi128ENS_6half_tEfNS_4arch4Sm90ELb1ELb0ELb1ELb1ELb0ELb0ELb0ELb1ELb1ELb1ELb1ELb0EEENS1_21CollectiveEpilogueFwdISB_S9_SC_SE_Li256ELb1ELb1ELb1ELb0EEENS1_36VarlenDynamicPersistentTileSchedulerILi128ELi128ELi256ELi128ELb1ELb1ELb1ELb1ELb1ELb1EEEEEEEEEvNT_6ParamsE --------------------------
	.section	.nv.constant0._ZN7cutlass13device_kernelIN5flash11enable_sm90INS1_16FlashAttnFwdSm90INS1_25CollectiveMainloopFwdSm90ILi2EN4cute5tupleIJNS5_1CILi1EEES8_S8_EEENS6_IJNS7_ILi128EEESA_SA_EEELi128ENS_6half_tEfNS_4arch4Sm90ELb1ELb0ELb1ELb1ELb0ELb0ELb0ELb1ELb1ELb1ELb1ELb0EEENS1_21CollectiveEpilogueFwdISB_S9_SC_SE_Li256ELb1ELb1ELb1ELb0EEENS1_36VarlenDynamicPersistentTileSchedulerILi128ELi128ELi256ELi128ELb1ELb1ELb1ELb1ELb1ELb1EEEEEEEEEvNT_6ParamsE,"a",@progbits
	.sectionflags	@""
	.align	4
.nv.constant0._ZN7cutlass13device_kernelIN5flash11enable_sm90INS1_16FlashAttnFwdSm90INS1_25CollectiveMainloopFwdSm90ILi2EN4cute5tupleIJNS5_1CILi1EEES8_S8_EEENS6_IJNS7_ILi128EEESA_SA_EEELi128ENS_6half_tEfNS_4arch4Sm90ELb1ELb0ELb1ELb1ELb0ELb0ELb0ELb1ELb1ELb1ELb1ELb0EEENS1_21CollectiveEpilogueFwdISB_S9_SC_SE_Li256ELb1ELb1ELb1ELb0EEENS1_36VarlenDynamicPersistentTileSchedulerILi128ELi128ELi256ELi128ELb1ELb1ELb1ELb1ELb1ELb1EEEEEEEEEvNT_6ParamsE:
	.zero		3584


//--------------------- .nv.constant0._ZN7cutlass13device_kernelIN5flash11enable_sm90INS1_16FlashAttnFwdSm90INS1_25CollectiveMainloopFwdSm90ILi2EN4cute5tupleIJNS5_1CILi1EEES8_S8_EEENS6_IJNS7_ILi128EEESA_SA_EEELi128ENS_6half_tEfNS_4arch4Sm90ELb1ELb0ELb1ELb1ELb0ELb1ELb0ELb1ELb1ELb1ELb1ELb0EEENS1_21CollectiveEpilogueFwdISB_S9_SC_SE_Li256ELb1ELb1ELb1ELb0EEENS1_36VarlenDynamicPersistentTileSchedulerILi128ELi128ELi256ELi128ELb1ELb1ELb1ELb1ELb1ELb1EEEEEEEEEvNT_6ParamsE --------------------------
	.section	.nv.constant0._ZN7cutlass13device_kernelIN5flash11enable_sm90INS1_16FlashAttnFwdSm90INS1_25CollectiveMainloopFwdSm90ILi2EN4cute5tupleIJNS5_1CILi1EEES8_S8_EEENS6_IJNS7_ILi128EEESA_SA_EEELi128ENS_6half_tEfNS_4arch4Sm90ELb1ELb0ELb1ELb1ELb0ELb1ELb0ELb1ELb1ELb1ELb1ELb0EEENS1_21CollectiveEpilogueFwdISB_S9_SC_SE_Li256ELb1ELb1ELb1ELb0EEENS1_36VarlenDynamicPersistentTileSchedulerILi128ELi128ELi256ELi128ELb1ELb1ELb1ELb1ELb1ELb1EEEEEEEEEvNT_6ParamsE,"a",@progbits
	.sectionflags	@""
	.align	4
.nv.constant0._ZN7cutlass13device_kernelIN5flash11enable_sm90INS1_16FlashAttnFwdSm90INS1_25CollectiveMainloopFwdSm90ILi2EN4cute5tupleIJNS5_1CILi1EEES8_S8_EEENS6_IJNS7_ILi128EEESA_SA_EEELi128ENS_6half_tEfNS_4arch4Sm90ELb1ELb0ELb1ELb1ELb0ELb1ELb0ELb1ELb1ELb1ELb1ELb0EEENS1_21CollectiveEpilogueFwdISB_S9_SC_SE_Li256ELb1ELb1ELb1ELb0EEENS1_36VarlenDynamicPersistentTileSchedulerILi128ELi128ELi256ELi128ELb1ELb1ELb1ELb1ELb1ELb1EEEEEEEEEvNT_6ParamsE:
	.zero		3584


//--------------------- SYMBOLS --------------------------

	.type		.nv.reservedSmem.offset0,@object
	.size		.nv.reservedSmem.offset0,0x4
